//
// Generated by NVIDIA NVVM Compiler
//
// Compiler Build ID: CL-36424714
// Cuda compilation tools, release 13.0, V13.0.88
// Based on NVVM 20.0.0
//

.version 9.0
.target sm_100
.address_size 64

	// .globl	_Z20bgr_to_lab_c3_kernelPKhiPhiii

.visible .entry _Z20bgr_to_lab_c3_kernelPKhiPhiii(
	.param .u64 .ptr .align 1 _Z20bgr_to_lab_c3_kernelPKhiPhiii_param_0,
	.param .u32 _Z20bgr_to_lab_c3_kernelPKhiPhiii_param_1,
	.param .u64 .ptr .align 1 _Z20bgr_to_lab_c3_kernelPKhiPhiii_param_2,
	.param .u32 _Z20bgr_to_lab_c3_kernelPKhiPhiii_param_3,
	.param .u32 _Z20bgr_to_lab_c3_kernelPKhiPhiii_param_4,
	.param .u32 _Z20bgr_to_lab_c3_kernelPKhiPhiii_param_5
)
{
	.reg .pred 	%p<15>;
	.reg .b16 	%rs<4>;
	.reg .b32 	%r<21>;
	.reg .b32 	%f<74>;
	.reg .b64 	%rd<12>;

	ld.param.u64 	%rd1, [_Z20bgr_to_lab_c3_kernelPKhiPhiii_param_0];
	ld.param.u32 	%r3, [_Z20bgr_to_lab_c3_kernelPKhiPhiii_param_1];
	ld.param.u64 	%rd2, [_Z20bgr_to_lab_c3_kernelPKhiPhiii_param_2];
	ld.param.u32 	%r4, [_Z20bgr_to_lab_c3_kernelPKhiPhiii_param_3];
	ld.param.u32 	%r5, [_Z20bgr_to_lab_c3_kernelPKhiPhiii_param_4];
	ld.param.u32 	%r6, [_Z20bgr_to_lab_c3_kernelPKhiPhiii_param_5];
	mov.u32 	%r8, %ctaid.x;
	mov.u32 	%r9, %ntid.x;
	mov.u32 	%r10, %tid.x;
	mad.lo.s32 	%r1, %r8, %r9, %r10;
	mov.u32 	%r11, %ctaid.y;
	mov.u32 	%r12, %ntid.y;
	mov.u32 	%r13, %tid.y;
	mad.lo.s32 	%r14, %r11, %r12, %r13;
	setp.ge.s32 	%p1, %r1, %r5;
	setp.ge.s32 	%p2, %r14, %r6;
	or.pred  	%p3, %p1, %p2;
	@%p3 bra 	$L__BB0_2;
	cvta.to.global.u64 	%rd3, %rd1;
	cvta.to.global.u64 	%rd4, %rd2;
	mul.lo.s32 	%r15, %r3, %r14;
	cvt.s64.s32 	%rd5, %r15;
	mul.lo.s32 	%r16, %r4, %r14;
	cvt.s64.s32 	%rd6, %r16;
	mul.lo.s32 	%r17, %r1, 3;
	cvt.s64.s32 	%rd7, %r17;
	add.s64 	%rd8, %rd5, %rd7;
	add.s64 	%rd9, %rd3, %rd8;
	ld.global.u8 	%rs1, [%rd9];
	ld.global.u8 	%rs2, [%rd9+1];
	ld.global.u8 	%rs3, [%rd9+2];
	cvt.rn.f32.u16 	%f1, %rs3;
	mul.f32 	%f2, %f1, 0f3B808081;
	cvt.rn.f32.u16 	%f3, %rs2;
	mul.f32 	%f4, %f3, 0f3B808081;
	cvt.rn.f32.u16 	%f5, %rs1;
	mul.f32 	%f6, %f5, 0f3B808081;
	mul.f32 	%f7, %f2, 0f3ED32D0A;
	fma.rn.f32 	%f8, %f4, 0f3EB714BA, %f7;
	fma.rn.f32 	%f9, %f6, 0f3E38C0CF, %f8;
	mul.f32 	%f10, %f2, 0f3E59C66D;
	fma.rn.f32 	%f11, %f4, 0f3F3714BA, %f10;
	fma.rn.f32 	%f12, %f6, 0f3D93CD57, %f11;
	mul.f32 	%f13, %f2, 0f3C9E6256;
	fma.rn.f32 	%f14, %f4, 0f3DF41B76, %f13;
	fma.rn.f32 	%f15, %f6, 0f3F734214, %f14;
	abs.f32 	%f16, %f12;
	lg2.approx.f32 	%f17, %f16;
	mul.f32 	%f18, %f17, 0fBF2AAAAB;
	ex2.approx.ftz.f32 	%f19, %f18;
	mul.f32 	%f20, %f19, %f16;
	neg.f32 	%f21, %f20;
	mul.f32 	%f22, %f19, %f21;
	fma.rn.f32 	%f23, %f20, %f22, 0f3F800000;
	mul.f32 	%f24, %f23, 0f3EAAAAAB;
	fma.rn.f32 	%f25, %f20, %f24, %f20;
	add.f32 	%f26, %f12, %f12;
	setp.eq.f32 	%p4, %f26, %f12;
	selp.f32 	%f27, %f26, %f25, %p4;
	mul.f32 	%f28, %f9, 0f3F86AC1E;
	mul.f32 	%f29, %f15, 0f3F6B21A3;
	add.f32 	%f30, %f27, 0fC1800000;
	fma.rn.f32 	%f31, %f27, 0f42E80000, 0fC1800000;
	abs.f32 	%f32, %f28;
	lg2.approx.f32 	%f33, %f32;
	mul.f32 	%f34, %f33, 0fBF2AAAAB;
	ex2.approx.ftz.f32 	%f35, %f34;
	mul.f32 	%f36, %f35, %f32;
	neg.f32 	%f37, %f36;
	mul.f32 	%f38, %f35, %f37;
	fma.rn.f32 	%f39, %f36, %f38, 0f3F800000;
	mul.f32 	%f40, %f39, 0f3EAAAAAB;
	fma.rn.f32 	%f41, %f36, %f40, %f36;
	setp.lt.f32 	%p5, %f28, 0f00000000;
	neg.f32 	%f42, %f41;
	selp.f32 	%f43, %f42, %f41, %p5;
	add.f32 	%f44, %f28, %f28;
	setp.eq.f32 	%p6, %f44, %f28;
	selp.f32 	%f45, %f44, %f43, %p6;
	add.f32 	%f46, %f45, 0fC1800000;
	sub.f32 	%f47, %f46, %f30;
	abs.f32 	%f48, %f29;
	lg2.approx.f32 	%f49, %f48;
	mul.f32 	%f50, %f49, 0fBF2AAAAB;
	ex2.approx.ftz.f32 	%f51, %f50;
	mul.f32 	%f52, %f51, %f48;
	neg.f32 	%f53, %f52;
	mul.f32 	%f54, %f51, %f53;
	fma.rn.f32 	%f55, %f52, %f54, 0f3F800000;
	mul.f32 	%f56, %f55, 0f3EAAAAAB;
	fma.rn.f32 	%f57, %f52, %f56, %f52;
	setp.lt.f32 	%p7, %f29, 0f00000000;
	neg.f32 	%f58, %f57;
	selp.f32 	%f59, %f58, %f57, %p7;
	add.f32 	%f60, %f29, %f29;
	setp.eq.f32 	%p8, %f60, %f29;
	selp.f32 	%f61, %f60, %f59, %p8;
	add.f32 	%f62, %f61, 0fC1800000;
	sub.f32 	%f63, %f30, %f62;
	mul.f32 	%f64, %f31, 0f437F0000;
	mul.f32 	%f65, %f64, 0f3C23D70A;
	fma.rn.f32 	%f66, %f47, 0f43FA0000, 0f43000000;
	fma.rn.f32 	%f67, %f63, 0f43480000, 0f43000000;
	setp.lt.f32 	%p9, %f65, 0f00000000;
	setp.gt.f32 	%p10, %f65, 0f437F0000;
	selp.f32 	%f68, 0f437F0000, %f65, %p10;
	selp.f32 	%f69, 0f00000000, %f68, %p9;
	cvt.rzi.u32.f32 	%r18, %f69;
	setp.lt.f32 	%p11, %f66, 0f00000000;
	setp.gt.f32 	%p12, %f66, 0f437F0000;
	selp.f32 	%f70, 0f437F0000, %f66, %p12;
	selp.f32 	%f71, 0f00000000, %f70, %p11;
	cvt.rzi.u32.f32 	%r19, %f71;
	setp.lt.f32 	%p13, %f67, 0f00000000;
	setp.gt.f32 	%p14, %f67, 0f437F0000;
	selp.f32 	%f72, 0f437F0000, %f67, %p14;
	selp.f32 	%f73, 0f00000000, %f72, %p13;
	cvt.rzi.u32.f32 	%r20, %f73;
	add.s64 	%rd10, %rd6, %rd7;
	add.s64 	%rd11, %rd4, %rd10;
	st.global.u8 	[%rd11], %r18;
	st.global.u8 	[%rd11+1], %r19;
	st.global.u8 	[%rd11+2], %r20;
$L__BB0_2:
	ret;

}
	// .globl	_Z20lab_to_bgr_c3_kernelPKhiPhiii
.visible .entry _Z20lab_to_bgr_c3_kernelPKhiPhiii(
	.param .u64 .ptr .align 1 _Z20lab_to_bgr_c3_kernelPKhiPhiii_param_0,
	.param .u32 _Z20lab_to_bgr_c3_kernelPKhiPhiii_param_1,
	.param .u64 .ptr .align 1 _Z20lab_to_bgr_c3_kernelPKhiPhiii_param_2,
	.param .u32 _Z20lab_to_bgr_c3_kernelPKhiPhiii_param_3,
	.param .u32 _Z20lab_to_bgr_c3_kernelPKhiPhiii_param_4,
	.param .u32 _Z20lab_to_bgr_c3_kernelPKhiPhiii_param_5
)
{
	.reg .pred 	%p<36>;
	.reg .b16 	%rs<4>;
	.reg .b32 	%r<39>;
	.reg .b32 	%f<165>;
	.reg .b64 	%rd<12>;

	ld.param.u64 	%rd2, [_Z20lab_to_bgr_c3_kernelPKhiPhiii_param_0];
	ld.param.u32 	%r4, [_Z20lab_to_bgr_c3_kernelPKhiPhiii_param_1];
	ld.param.u64 	%rd3, [_Z20lab_to_bgr_c3_kernelPKhiPhiii_param_2];
	ld.param.u32 	%r5, [_Z20lab_to_bgr_c3_kernelPKhiPhiii_param_3];
	ld.param.u32 	%r6, [_Z20lab_to_bgr_c3_kernelPKhiPhiii_param_4];
	ld.param.u32 	%r7, [_Z20lab_to_bgr_c3_kernelPKhiPhiii_param_5];
	mov.u32 	%r9, %ctaid.x;
	mov.u32 	%r10, %ntid.x;
	mov.u32 	%r11, %tid.x;
	mad.lo.s32 	%r1, %r9, %r10, %r11;
	mov.u32 	%r12, %ctaid.y;
	mov.u32 	%r13, %ntid.y;
	mov.u32 	%r14, %tid.y;
	mad.lo.s32 	%r15, %r12, %r13, %r14;
	setp.ge.s32 	%p1, %r1, %r6;
	setp.ge.s32 	%p2, %r15, %r7;
	or.pred  	%p3, %p1, %p2;
	@%p3 bra 	$L__BB1_16;
	cvta.to.global.u64 	%rd4, %rd2;
	mul.lo.s32 	%r16, %r4, %r15;
	cvt.s64.s32 	%rd5, %r16;
	mul.lo.s32 	%r3, %r5, %r15;
	mul.lo.s32 	%r17, %r1, 3;
	cvt.s64.s32 	%rd1, %r17;
	add.s64 	%rd6, %rd5, %rd1;
	add.s64 	%rd7, %rd4, %rd6;
	ld.global.u8 	%rs1, [%rd7];
	ld.global.u8 	%rs2, [%rd7+1];
	ld.global.u8 	%rs3, [%rd7+2];
	cvt.rn.f32.u16 	%f18, %rs1;
	mul.f32 	%f19, %f18, 0f42C80000;
	cvt.rn.f32.u16 	%f20, %rs2;
	add.f32 	%f21, %f20, 0fC3000000;
	cvt.rn.f32.u16 	%f1, %rs3;
	fma.rn.f32 	%f22, %f19, 0f3B808081, 0f41800000;
	mul.f32 	%f2, %f22, 0f3C0D3F18;
	fma.rn.f32 	%f3, %f21, 0f3B03126F, %f2;
	abs.f32 	%f4, %f3;
	setp.lt.f32 	%p4, %f4, 0f00800000;
	mul.f32 	%f23, %f4, 0f4B800000;
	selp.f32 	%f24, %f23, %f4, %p4;
	selp.f32 	%f25, 0fC1C00000, 0f00000000, %p4;
	mov.b32 	%r18, %f24;
	add.s32 	%r19, %r18, -1060439283;
	and.b32  	%r20, %r19, -8388608;
	sub.s32 	%r21, %r18, %r20;
	mov.b32 	%f26, %r21;
	cvt.rn.f32.s32 	%f27, %r20;
	fma.rn.f32 	%f28, %f27, 0f34000000, %f25;
	add.f32 	%f29, %f26, 0fBF800000;
	add.f32 	%f30, %f26, 0f3F800000;
	rcp.approx.ftz.f32 	%f31, %f30;
	add.f32 	%f32, %f29, %f29;
	mul.f32 	%f33, %f32, %f31;
	mul.f32 	%f34, %f33, %f33;
	sub.f32 	%f35, %f29, %f33;
	add.f32 	%f36, %f35, %f35;
	neg.f32 	%f37, %f33;
	fma.rn.f32 	%f38, %f37, %f29, %f36;
	mul.rn.f32 	%f39, %f31, %f38;
	fma.rn.f32 	%f40, %f34, 0f3A2C32E4, 0f3B52E7DB;
	fma.rn.f32 	%f41, %f40, %f34, 0f3C93BB73;
	fma.rn.f32 	%f42, %f41, %f34, 0f3DF6384F;
	mul.rn.f32 	%f43, %f42, %f34;
	fma.rn.f32 	%f44, %f33, 0f3FB8AA3B, %f28;
	sub.f32 	%f45, %f28, %f44;
	fma.rn.f32 	%f46, %f33, 0f3FB8AA3B, %f45;
	fma.rn.f32 	%f47, %f39, 0f3FB8AA3B, %f46;
	fma.rn.f32 	%f48, %f33, 0f32A55E34, %f47;
	mul.f32 	%f49, %f43, 0f40400000;
	fma.rn.f32 	%f50, %f49, %f39, %f48;
	fma.rn.f32 	%f51, %f43, %f33, %f50;
	add.rn.f32 	%f52, %f44, %f51;
	neg.f32 	%f53, %f44;
	add.rn.f32 	%f54, %f52, %f53;
	neg.f32 	%f55, %f54;
	add.rn.f32 	%f56, %f51, %f55;
	mov.f32 	%f57, 0f40400000;
	mul.rn.f32 	%f58, %f52, %f57;
	neg.f32 	%f59, %f58;
	fma.rn.f32 	%f60, %f52, 0f40400000, %f59;
	fma.rn.f32 	%f61, %f56, 0f40400000, %f60;
	cvt.rni.f32.f32 	%f62, %f58;
	sub.f32 	%f63, %f58, %f62;
	add.f32 	%f64, %f63, %f61;
	fma.rn.f32 	%f65, %f64, 0f391FCB8E, 0f3AAF85ED;
	fma.rn.f32 	%f66, %f65, %f64, 0f3C1D9856;
	fma.rn.f32 	%f67, %f66, %f64, 0f3D6357BB;
	fma.rn.f32 	%f68, %f67, %f64, 0f3E75FDEC;
	fma.rn.f32 	%f69, %f68, %f64, 0f3F317218;
	fma.rn.f32 	%f70, %f69, %f64, 0f3F800000;
	cvt.rzi.s32.f32 	%r22, %f62;
	setp.gt.f32 	%p5, %f62, 0f00000000;
	selp.b32 	%r23, 0, -2097152000, %p5;
	add.s32 	%r24, %r23, 2130706432;
	mov.b32 	%f71, %r24;
	mul.f32 	%f72, %f70, %f71;
	shl.b32 	%r25, %r22, 23;
	sub.s32 	%r26, %r25, %r23;
	mov.b32 	%f73, %r26;
	mul.f32 	%f74, %f72, %f73;
	abs.f32 	%f75, %f58;
	setp.gt.f32 	%p6, %f75, 0f43180000;
	setp.lt.f32 	%p7, %f58, 0f00000000;
	selp.f32 	%f76, 0f00000000, 0f7F800000, %p7;
	selp.f32 	%f5, %f76, %f74, %p6;
	setp.eq.f32 	%p8, %f3, 0f3F800000;
	mov.f32 	%f163, 0f3F800000;
	@%p8 bra 	$L__BB1_8;
	setp.num.f32 	%p9, %f4, %f4;
	@%p9 bra 	$L__BB1_4;
	mov.f32 	%f77, 0f40400000;
	add.rn.f32 	%f163, %f3, %f77;
	bra.uni 	$L__BB1_8;
$L__BB1_4:
	setp.neu.f32 	%p10, %f3, 0f00000000;
	setp.neu.f32 	%p11, %f4, 0f7F800000;
	and.pred  	%p12, %p10, %p11;
	@%p12 bra 	$L__BB1_6;
	add.f32 	%f163, %f3, %f3;
	bra.uni 	$L__BB1_8;
$L__BB1_6:
	setp.geu.f32 	%p13, %f3, 0f00000000;
	mov.f32 	%f163, %f5;
	@%p13 bra 	$L__BB1_8;
	neg.f32 	%f163, %f5;
$L__BB1_8:
	add.f32 	%f79, %f1, 0fC3000000;
	fma.rn.f32 	%f10, %f79, 0fBBA3D70A, %f2;
	abs.f32 	%f11, %f10;
	setp.lt.f32 	%p14, %f11, 0f00800000;
	mul.f32 	%f80, %f11, 0f4B800000;
	selp.f32 	%f81, %f80, %f11, %p14;
	selp.f32 	%f82, 0fC1C00000, 0f00000000, %p14;
	mov.b32 	%r27, %f81;
	add.s32 	%r28, %r27, -1060439283;
	and.b32  	%r29, %r28, -8388608;
	sub.s32 	%r30, %r27, %r29;
	mov.b32 	%f83, %r30;
	cvt.rn.f32.s32 	%f84, %r29;
	fma.rn.f32 	%f85, %f84, 0f34000000, %f82;
	add.f32 	%f86, %f83, 0fBF800000;
	add.f32 	%f87, %f83, 0f3F800000;
	rcp.approx.ftz.f32 	%f88, %f87;
	add.f32 	%f89, %f86, %f86;
	mul.f32 	%f90, %f89, %f88;
	mul.f32 	%f91, %f90, %f90;
	sub.f32 	%f92, %f86, %f90;
	add.f32 	%f93, %f92, %f92;
	neg.f32 	%f94, %f90;
	fma.rn.f32 	%f95, %f94, %f86, %f93;
	mul.rn.f32 	%f96, %f88, %f95;
	fma.rn.f32 	%f97, %f91, 0f3A2C32E4, 0f3B52E7DB;
	fma.rn.f32 	%f98, %f97, %f91, 0f3C93BB73;
	fma.rn.f32 	%f99, %f98, %f91, 0f3DF6384F;
	mul.rn.f32 	%f100, %f99, %f91;
	fma.rn.f32 	%f101, %f90, 0f3FB8AA3B, %f85;
	sub.f32 	%f102, %f85, %f101;
	fma.rn.f32 	%f103, %f90, 0f3FB8AA3B, %f102;
	fma.rn.f32 	%f104, %f96, 0f3FB8AA3B, %f103;
	fma.rn.f32 	%f105, %f90, 0f32A55E34, %f104;
	mul.f32 	%f106, %f100, 0f40400000;
	fma.rn.f32 	%f107, %f106, %f96, %f105;
	fma.rn.f32 	%f108, %f100, %f90, %f107;
	add.rn.f32 	%f109, %f101, %f108;
	neg.f32 	%f110, %f101;
	add.rn.f32 	%f111, %f109, %f110;
	neg.f32 	%f112, %f111;
	add.rn.f32 	%f113, %f108, %f112;
	mov.f32 	%f114, 0f40400000;
	mul.rn.f32 	%f115, %f109, %f114;
	neg.f32 	%f116, %f115;
	fma.rn.f32 	%f117, %f109, 0f40400000, %f116;
	fma.rn.f32 	%f118, %f113, 0f40400000, %f117;
	cvt.rni.f32.f32 	%f119, %f115;
	sub.f32 	%f120, %f115, %f119;
	add.f32 	%f121, %f120, %f118;
	fma.rn.f32 	%f122, %f121, 0f391FCB8E, 0f3AAF85ED;
	fma.rn.f32 	%f123, %f122, %f121, 0f3C1D9856;
	fma.rn.f32 	%f124, %f123, %f121, 0f3D6357BB;
	fma.rn.f32 	%f125, %f124, %f121, 0f3E75FDEC;
	fma.rn.f32 	%f126, %f125, %f121, 0f3F317218;
	fma.rn.f32 	%f127, %f126, %f121, 0f3F800000;
	cvt.rzi.s32.f32 	%r31, %f119;
	setp.gt.f32 	%p15, %f119, 0f00000000;
	selp.b32 	%r32, 0, -2097152000, %p15;
	add.s32 	%r33, %r32, 2130706432;
	mov.b32 	%f128, %r33;
	mul.f32 	%f129, %f127, %f128;
	shl.b32 	%r34, %r31, 23;
	sub.s32 	%r35, %r34, %r32;
	mov.b32 	%f130, %r35;
	mul.f32 	%f131, %f129, %f130;
	abs.f32 	%f132, %f115;
	setp.gt.f32 	%p16, %f132, 0f43180000;
	setp.lt.f32 	%p17, %f115, 0f00000000;
	selp.f32 	%f133, 0f00000000, 0f7F800000, %p17;
	selp.f32 	%f12, %f133, %f131, %p16;
	setp.eq.f32 	%p18, %f10, 0f3F800000;
	mov.f32 	%f164, 0f3F800000;
	@%p18 bra 	$L__BB1_15;
	setp.num.f32 	%p19, %f11, %f11;
	@%p19 bra 	$L__BB1_11;
	mov.f32 	%f134, 0f40400000;
	add.rn.f32 	%f164, %f10, %f134;
	bra.uni 	$L__BB1_15;
$L__BB1_11:
	setp.neu.f32 	%p20, %f10, 0f00000000;
	setp.neu.f32 	%p21, %f11, 0f7F800000;
	and.pred  	%p22, %p20, %p21;
	@%p22 bra 	$L__BB1_13;
	add.f32 	%f164, %f10, %f10;
	bra.uni 	$L__BB1_15;
$L__BB1_13:
	setp.geu.f32 	%p23, %f10, 0f00000000;
	mov.f32 	%f164, %f12;
	@%p23 bra 	$L__BB1_15;
	neg.f32 	%f164, %f12;
$L__BB1_15:
	mul.f32 	%f135, %f163, 0f3F735105;
	mul.f32 	%f136, %f2, %f2;
	mul.f32 	%f137, %f2, %f136;
	mul.f32 	%f138, %f164, 0f3F8B5C42;
	mul.f32 	%f139, %f137, 0fBFC4C155;
	fma.rn.f32 	%f140, %f135, 0f404F6402, %f139;
	fma.rn.f32 	%f141, %f138, 0fBEFF3FFB, %f140;
	mul.f32 	%f142, %f135, 0fBF782129;
	fma.rn.f32 	%f143, %f137, 0f3FF02079, %f142;
	fma.rn.f32 	%f144, %f138, 0f3D2A36A0, %f143;
	mul.f32 	%f145, %f137, 0fBE50F0A6;
	fma.rn.f32 	%f146, %f135, 0f3D63EF28, %f145;
	fma.rn.f32 	%f147, %f138, 0f3F8755F8, %f146;
	setp.gt.f32 	%p24, %f141, 0f3F800000;
	selp.f32 	%f148, 0f3F800000, %f141, %p24;
	setp.gt.f32 	%p25, %f144, 0f3F800000;
	selp.f32 	%f149, 0f3F800000, %f144, %p25;
	setp.gt.f32 	%p26, %f147, 0f3F800000;
	selp.f32 	%f150, 0f3F800000, %f147, %p26;
	setp.lt.f32 	%p27, %f148, 0f00000000;
	selp.f32 	%f151, 0f00000000, %f148, %p27;
	setp.lt.f32 	%p28, %f149, 0f00000000;
	selp.f32 	%f152, 0f00000000, %f149, %p28;
	setp.lt.f32 	%p29, %f150, 0f00000000;
	selp.f32 	%f153, 0f00000000, %f150, %p29;
	mul.f32 	%f154, %f151, 0f437F0000;
	setp.lt.f32 	%p30, %f154, 0f00000000;
	setp.gt.f32 	%p31, %f154, 0f437F0000;
	selp.f32 	%f155, 0f437F0000, %f154, %p31;
	selp.f32 	%f156, 0f00000000, %f155, %p30;
	cvt.rzi.u32.f32 	%r36, %f156;
	mul.f32 	%f157, %f152, 0f437F0000;
	setp.lt.f32 	%p32, %f157, 0f00000000;
	setp.gt.f32 	%p33, %f157, 0f437F0000;
	selp.f32 	%f158, 0f437F0000, %f157, %p33;
	selp.f32 	%f159, 0f00000000, %f158, %p32;
	cvt.rzi.u32.f32 	%r37, %f159;
	mul.f32 	%f160, %f153, 0f437F0000;
	setp.lt.f32 	%p34, %f160, 0f00000000;
	setp.gt.f32 	%p35, %f160, 0f437F0000;
	selp.f32 	%f161, 0f437F0000, %f160, %p35;
	selp.f32 	%f162, 0f00000000, %f161, %p34;
	cvt.rzi.u32.f32 	%r38, %f162;
	cvt.s64.s32 	%rd8, %r3;
	add.s64 	%rd9, %rd8, %rd1;
	cvta.to.global.u64 	%rd10, %rd3;
	add.s64 	%rd11, %rd10, %rd9;
	st.global.u8 	[%rd11], %r38;
	st.global.u8 	[%rd11+1], %r37;
	st.global.u8 	[%rd11+2], %r36;
$L__BB1_16:
	ret;

}


// ===== COMPILED SASS (sm_100) =====

	.target	sm_100

	.elftype	@"ET_EXEC"


//--------------------- .note.nv.tkinfo           --------------------------
	.section	.note.nv.tkinfo,"",@"SHT_NOTE"
	.sectionflags	@"SHF_NOTE_NV_TKINFO"
	.tkinfo
        /*0018*/ 	.word	0x00000002
        /*0030*/ 	.string	""
        /*0030*/ 	.string	"ptxas"
        /*0030*/ 	.string	"Cuda compilation tools, release 13.0, V13.0.88"
        /*0030*/ 	.string	"Build cuda_13.0.r13.0/compiler.36424714_0"
        /*0030*/ 	.string	"-arch sm_100 -m 64 "



//--------------------- .note.nv.cuinfo           --------------------------
	.section	.note.nv.cuinfo,"",@"SHT_NOTE"
	.sectionflags	@"SHF_NOTE_NV_CUINFO"
        /*0018*/ 	.short	0x0002
        /*001a*/ 	.short	0x0064
        /*001c*/ 	.short	0x0082
	.zero		2


//--------------------- .nv.info                  --------------------------
	.section	.nv.info,"",@"SHT_CUDA_INFO"
	.align	4


	//----- nvinfo : EIATTR_REGCOUNT
	.align		4
        /*0000*/ 	.byte	0x04, 0x2f
        /*0002*/ 	.short	(.L_1 - .L_0)
	.align		4
.L_0:
        /*0004*/ 	.word	index@(_Z20bgr_to_lab_c3_kernelPKhiPhiii)
        /*0008*/ 	.word	0x00000013


	//----- nvinfo : EIATTR_FRAME_SIZE
	.align		4
.L_1:
        /*000c*/ 	.byte	0x04, 0x11
        /*000e*/ 	.short	(.L_3 - .L_2)
	.align		4
.L_2:
        /*0010*/ 	.word	index@(_Z20bgr_to_lab_c3_kernelPKhiPhiii)
        /*0014*/ 	.word	0x00000000


	//----- nvinfo : EIATTR_REGCOUNT
	.align		4
.L_3:
        /*0018*/ 	.byte	0x04, 0x2f
        /*001a*/ 	.short	(.L_5 - .L_4)
	.align		4
.L_4:
        /*001c*/ 	.word	index@(_Z20lab_to_bgr_c3_kernelPKhiPhiii)
        /*0020*/ 	.word	0x00000013


	//----- nvinfo : EIATTR_FRAME_SIZE
	.align		4
.L_5:
        /*0024*/ 	.byte	0x04, 0x11
        /*0026*/ 	.short	(.L_7 - .L_6)
	.align		4
.L_6:
        /*0028*/ 	.word	index@(_Z20lab_to_bgr_c3_kernelPKhiPhiii)
        /*002c*/ 	.word	0x00000000


	//----- nvinfo : EIATTR_MIN_STACK_SIZE
	.align		4
.L_7:
        /*0030*/ 	.byte	0x04, 0x12
        /*0032*/ 	.short	(.L_9 - .L_8)
	.align		4
.L_8:
        /*0034*/ 	.word	index@(_Z20lab_to_bgr_c3_kernelPKhiPhiii)
        /*0038*/ 	.word	0x00000000


	//----- nvinfo : EIATTR_MIN_STACK_SIZE
	.align		4
.L_9:
        /*003c*/ 	.byte	0x04, 0x12
        /*003e*/ 	.short	(.L_11 - .L_10)
	.align		4
.L_10:
        /*0040*/ 	.word	index@(_Z20bgr_to_lab_c3_kernelPKhiPhiii)
        /*0044*/ 	.word	0x00000000
.L_11:


//--------------------- .nv.compat                --------------------------
	.section	.nv.compat,"",@"SHT_CUDA_COMPAT_INFO"
	.align	4
        /*0000*/ 	.byte	0x02, 0x09, 0x00, 0x00, 0x02, 0x02, 0x01, 0x00, 0x02, 0x05, 0x05, 0x00, 0x03, 0x07, 0x01, 0x01
        /*0010*/ 	.byte	0x02, 0x03, 0x00, 0x00, 0x02, 0x06, 0x01, 0x00, 0x04, 0x0b, 0x08, 0x00, 0x01, 0x00, 0x00, 0x00
        /*0020*/ 	.byte	0x00, 0x00, 0x00, 0x00


//--------------------- .nv.info._Z20lab_to_bgr_c3_kernelPKhiPhiii --------------------------
	.section	.nv.info._Z20lab_to_bgr_c3_kernelPKhiPhiii,"",@"SHT_CUDA_INFO"
	.sectionflags	@""
	.align	4


	//----- nvinfo : EIATTR_CUDA_API_VERSION
	.align		4
        /*0000*/ 	.byte	0x04, 0x37
        /*0002*/ 	.short	(.L_13 - .L_12)
.L_12:
        /*0004*/ 	.word	0x00000082


	//----- nvinfo : EIATTR_KPARAM_INFO
	.align		4
.L_13:
        /*0008*/ 	.byte	0x04, 0x17
        /*000a*/ 	.short	(.L_15 - .L_14)
.L_14:
        /*000c*/ 	.word	0x00000000
        /*0010*/ 	.short	0x0005
        /*0012*/ 	.short	0x0020
        /*0014*/ 	.byte	0x00, 0xf0, 0x11, 0x00


	//----- nvinfo : EIATTR_KPARAM_INFO
	.align		4
.L_15:
        /*0018*/ 	.byte	0x04, 0x17
        /*001a*/ 	.short	(.L_17 - .L_16)
.L_16:
        /*001c*/ 	.word	0x00000000
        /*0020*/ 	.short	0x0004
        /*0022*/ 	.short	0x001c
        /*0024*/ 	.byte	0x00, 0xf0, 0x11, 0x00


	//----- nvinfo : EIATTR_KPARAM_INFO
	.align		4
.L_17:
        /*0028*/ 	.byte	0x04, 0x17
        /*002a*/ 	.short	(.L_19 - .L_18)
.L_18:
        /*002c*/ 	.word	0x00000000
        /*0030*/ 	.short	0x0003
        /*0032*/ 	.short	0x0018
        /*0034*/ 	.byte	0x00, 0xf0, 0x11, 0x00


	//----- nvinfo : EIATTR_KPARAM_INFO
	.align		4
.L_19:
        /*0038*/ 	.byte	0x04, 0x17
        /*003a*/ 	.short	(.L_21 - .L_20)
.L_20:
        /*003c*/ 	.word	0x00000000
        /*0040*/ 	.short	0x0002
        /*0042*/ 	.short	0x0010
        /*0044*/ 	.byte	0x00, 0xf5, 0x21, 0x00


	//----- nvinfo : EIATTR_KPARAM_INFO
	.align		4
.L_21:
        /*0048*/ 	.byte	0x04, 0x17
        /*004a*/ 	.short	(.L_23 - .L_22)
.L_22:
        /*004c*/ 	.word	0x00000000
        /*0050*/ 	.short	0x0001
        /*0052*/ 	.short	0x0008
        /*0054*/ 	.byte	0x00, 0xf0, 0x11, 0x00


	//----- nvinfo : EIATTR_KPARAM_INFO
	.align		4
.L_23:
        /*0058*/ 	.byte	0x04, 0x17
        /*005a*/ 	.short	(.L_25 - .L_24)
.L_24:
        /*005c*/ 	.word	0x00000000
        /*0060*/ 	.short	0x0000
        /*0062*/ 	.short	0x0000
        /*0064*/ 	.byte	0x00, 0xf5, 0x21, 0x00


	//----- nvinfo : EIATTR_SPARSE_MMA_MASK
	.align		4
.L_25:
        /*0068*/ 	.byte	0x03, 0x50
        /*006a*/ 	.short	0x0000


	//----- nvinfo : EIATTR_MAXREG_COUNT
	.align		4
        /*006c*/ 	.byte	0x03, 0x1b
        /*006e*/ 	.short	0x00ff


	//----- nvinfo : EIATTR_MERCURY_ISA_VERSION
	.align		4
        /*0070*/ 	.byte	0x03, 0x5f
        /*0072*/ 	.short	0x0101


	//----- nvinfo : EIATTR_VRC_CTA_INIT_COUNT
	.align		4
        /*0074*/ 	.byte	0x02, 0x4a
	.zero		1
	.zero		1


	//----- nvinfo : EIATTR_EXIT_INSTR_OFFSETS
	.align		4
        /*0078*/ 	.byte	0x04, 0x1c
        /*007a*/ 	.short	(.L_27 - .L_26)


	//   ....[0]....
.L_26:
        /*007c*/ 	.word	0x000000d0


	//   ....[1]....
        /*0080*/ 	.word	0x00000e30


	//----- nvinfo : EIATTR_CRS_STACK_SIZE
	.align		4
.L_27:
        /*0084*/ 	.byte	0x04, 0x1e
        /*0086*/ 	.short	(.L_29 - .L_28)
.L_28:
        /*0088*/ 	.word	0x00000000


	//----- nvinfo : EIATTR_CBANK_PARAM_SIZE
	.align		4
.L_29:
        /*008c*/ 	.byte	0x03, 0x19
        /*008e*/ 	.short	0x0024


	//----- nvinfo : EIATTR_PARAM_CBANK
	.align		4
        /*0090*/ 	.byte	0x04, 0x0a
        /*0092*/ 	.short	(.L_31 - .L_30)
	.align		4
.L_30:
        /*0094*/ 	.word	index@(.nv.constant0._Z20lab_to_bgr_c3_kernelPKhiPhiii)
        /*0098*/ 	.short	0x0380
        /*009a*/ 	.short	0x0024


	//----- nvinfo : EIATTR_SW_WAR
	.align		4
.L_31:
        /*009c*/ 	.byte	0x04, 0x36
        /*009e*/ 	.short	(.L_33 - .L_32)
.L_32:
        /*00a0*/ 	.word	0x00000008
.L_33:


//--------------------- .nv.info._Z20bgr_to_lab_c3_kernelPKhiPhiii --------------------------
	.section	.nv.info._Z20bgr_to_lab_c3_kernelPKhiPhiii,"",@"SHT_CUDA_INFO"
	.sectionflags	@""
	.align	4


	//----- nvinfo : EIATTR_CUDA_API_VERSION
	.align		4
        /*0000*/ 	.byte	0x04, 0x37
        /*0002*/ 	.short	(.L_35 - .L_34)
.L_34:
        /*0004*/ 	.word	0x00000082


	//----- nvinfo : EIATTR_KPARAM_INFO
	.align		4
.L_35:
        /*0008*/ 	.byte	0x04, 0x17
        /*000a*/ 	.short	(.L_37 - .L_36)
.L_36:
        /*000c*/ 	.word	0x00000000
        /*0010*/ 	.short	0x0005
        /*0012*/ 	.short	0x0020
        /*0014*/ 	.byte	0x00, 0xf0, 0x11, 0x00


	//----- nvinfo : EIATTR_KPARAM_INFO
	.align		4
.L_37:
        /*0018*/ 	.byte	0x04, 0x17
        /*001a*/ 	.short	(.L_39 - .L_38)
.L_38:
        /*001c*/ 	.word	0x00000000
        /*0020*/ 	.short	0x0004
        /*0022*/ 	.short	0x001c
        /*0024*/ 	.byte	0x00, 0xf0, 0x11, 0x00


	//----- nvinfo : EIATTR_KPARAM_INFO
	.align		4
.L_39:
        /*0028*/ 	.byte	0x04, 0x17
        /*002a*/ 	.short	(.L_41 - .L_40)
.L_40:
        /*002c*/ 	.word	0x00000000
        /*0030*/ 	.short	0x0003
        /*0032*/ 	.short	0x0018
        /*0034*/ 	.byte	0x00, 0xf0, 0x11, 0x00


	//----- nvinfo : EIATTR_KPARAM_INFO
	.align		4
.L_41:
        /*0038*/ 	.byte	0x04, 0x17
        /*003a*/ 	.short	(.L_43 - .L_42)
.L_42:
        /*003c*/ 	.word	0x00000000
        /*0040*/ 	.short	0x0002
        /*0042*/ 	.short	0x0010
        /*0044*/ 	.byte	0x00, 0xf5, 0x21, 0x00


	//----- nvinfo : EIATTR_KPARAM_INFO
	.align		4
.L_43:
        /*0048*/ 	.byte	0x04, 0x17
        /*004a*/ 	.short	(.L_45 - .L_44)
.L_44:
        /*004c*/ 	.word	0x00000000
        /*0050*/ 	.short	0x0001
        /*0052*/ 	.short	0x0008
        /*0054*/ 	.byte	0x00, 0xf0, 0x11, 0x00


	//----- nvinfo : EIATTR_KPARAM_INFO
	.align		4
.L_45:
        /*0058*/ 	.byte	0x04, 0x17
        /*005a*/ 	.short	(.L_47 - .L_46)
.L_46:
        /*005c*/ 	.word	0x00000000
        /*0060*/ 	.short	0x0000
        /*0062*/ 	.short	0x0000
        /*0064*/ 	.byte	0x00, 0xf5, 0x21, 0x00


	//----- nvinfo : EIATTR_SPARSE_MMA_MASK
	.align		4
.L_47:
        /*0068*/ 	.byte	0x03, 0x50
        /*006a*/ 	.short	0x0000


	//----- nvinfo : EIATTR_MAXREG_COUNT
	.align		4
        /*006c*/ 	.byte	0x03, 0x1b
        /*006e*/ 	.short	0x00ff


	//----- nvinfo : EIATTR_MERCURY_ISA_VERSION
	.align		4
        /*0070*/ 	.byte	0x03, 0x5f
        /*0072*/ 	.short	0x0101


	//----- nvinfo : EIATTR_VRC_CTA_INIT_COUNT
	.align		4
        /*0074*/ 	.byte	0x02, 0x4a
	.zero		1
	.zero		1


	//----- nvinfo : EIATTR_EXIT_INSTR_OFFSETS
	.align		4
        /*0078*/ 	.byte	0x04, 0x1c
        /*007a*/ 	.short	(.L_49 - .L_48)


	//   ....[0]....
.L_48:
        /*007c*/ 	.word	0x000000d0


	//   ....[1]....
        /*0080*/ 	.word	0x000007a0


	//----- nvinfo : EIATTR_CBANK_PARAM_SIZE
	.align		4
.L_49:
        /*0084*/ 	.byte	0x03, 0x19
        /*0086*/ 	.short	0x0024


	//----- nvinfo : EIATTR_PARAM_CBANK
	.align		4
        /*0088*/ 	.byte	0x04, 0x0a
        /*008a*/ 	.short	(.L_51 - .L_50)
	.align		4
.L_50:
        /*008c*/ 	.word	index@(.nv.constant0._Z20bgr_to_lab_c3_kernelPKhiPhiii)
        /*0090*/ 	.short	0x0380
        /*0092*/ 	.short	0x0024


	//----- nvinfo : EIATTR_SW_WAR
	.align		4
.L_51:
        /*0094*/ 	.byte	0x04, 0x36
        /*0096*/ 	.short	(.L_53 - .L_52)
.L_52:
        /*0098*/ 	.word	0x00000008
.L_53:


//--------------------- .nv.callgraph             --------------------------
	.section	.nv.callgraph,"",@"SHT_CUDA_CALLGRAPH"
	.align	4
	.sectionentsize	8
	.align		4
        /*0000*/ 	.word	0x00000000
	.align		4
        /*0004*/ 	.word	0xffffffff
	.align		4
        /*0008*/ 	.word	0x00000000
	.align		4
        /*000c*/ 	.word	0xfffffffe
	.align		4
        /*0010*/ 	.word	0x00000000
	.align		4
        /*0014*/ 	.word	0xfffffffd
	.align		4
        /*0018*/ 	.word	0x00000000
	.align		4
        /*001c*/ 	.word	0xfffffffc


//--------------------- .text._Z20lab_to_bgr_c3_kernelPKhiPhiii --------------------------
	.section	.text._Z20lab_to_bgr_c3_kernelPKhiPhiii,"ax",@progbits
	.align	128
        .global         _Z20lab_to_bgr_c3_kernelPKhiPhiii
        .type           _Z20lab_to_bgr_c3_kernelPKhiPhiii,@function
        .size           _Z20lab_to_bgr_c3_kernelPKhiPhiii,(.L_x_6 - _Z20lab_to_bgr_c3_kernelPKhiPhiii)
        .other          _Z20lab_to_bgr_c3_kernelPKhiPhiii,@"STO_CUDA_ENTRY STV_DEFAULT"
_Z20lab_to_bgr_c3_kernelPKhiPhiii:
.text._Z20lab_to_bgr_c3_kernelPKhiPhiii:
[----:B------:R-:W-:Y:S01]  /*0000*/  LDC R1, c[0x0][0x37c] ;  /* 0x0000df00ff017b82 */ /* 0x000fe20000000800 */
[----:B------:R-:W0:Y:S07]  /*0010*/  S2R R0, SR_TID.Y ;  /* 0x0000000000007919 */ /* 0x000e2e0000002200 */
[----:B------:R-:W1:Y:S01]  /*0020*/  LDC R2, c[0x0][0x360] ;  /* 0x0000d800ff027b82 */ /* 0x000e620000000800 */
[----:B------:R-:W2:Y:S01]  /*0030*/  LDCU UR6, c[0x0][0x3a0] ;  /* 0x00007400ff0677ac */ /* 0x000ea20008000800 */
[----:B------:R-:W1:Y:S01]  /*0040*/  S2R R5, SR_TID.X ;  /* 0x0000000000057919 */ /* 0x000e620000002100 */
[----:B------:R-:W3:Y:S05]  /*0050*/  LDCU UR7, c[0x0][0x39c] ;  /* 0x00007380ff0777ac */ /* 0x000eea0008000800 */
[----:B------:R-:W0:Y:S08]  /*0060*/  S2UR UR5, SR_CTAID.Y ;  /* 0x00000000000579c3 */ /* 0x000e300000002600 */
[----:B------:R-:W0:Y:S08]  /*0070*/  LDC R3, c[0x0][0x364] ;  /* 0x0000d900ff037b82 */ /* 0x000e300000000800 */
[----:B------:R-:W1:Y:S01]  /*0080*/  S2UR UR4, SR_CTAID.X ;  /* 0x00000000000479c3 */ /* 0x000e620000002500 */
[----:B0-----:R-:W-:-:S05]  /*0090*/  IMAD R3, R3, UR5, R0 ;  /* 0x0000000503037c24 */ /* 0x001fca000f8e0200 */
[----:B--2---:R-:W-:Y:S01]  /*00a0*/  ISETP.GE.AND P0, PT, R3, UR6, PT ;  /* 0x0000000603007c0c */ /* 0x004fe2000bf06270 */
[----:B-1----:R-:W-:-:S05]  /*00b0*/  IMAD R2, R2, UR4, R5 ;  /* 0x0000000402027c24 */ /* 0x002fca000f8e0205 */
[----:B---3--:R-:W-:-:S13]  /*00c0*/  ISETP.GE.OR P0, PT, R2, UR7, P0 ;  /* 0x0000000702007c0c */ /* 0x008fda0008706670 */
[----:B------:R-:W-:Y:S05]  /*00d0*/  @P0 EXIT ;  /* 0x000000000000094d */ /* 0x000fea0003800000 */
[----:B------:R-:W0:Y:S01]  /*00e0*/  LDCU UR6, c[0x0][0x388] ;  /* 0x00007100ff0677ac */ /* 0x000e220008000800 */
[----:B------:R-:W-:Y:S01]  /*00f0*/  LEA R2, R2, R2, 0x1 ;  /* 0x0000000202027211 */ /* 0x000fe200078e08ff */
[----:B------:R-:W1:Y:S03]  /*0100*/  LDCU.64 UR8, c[0x0][0x380] ;  /* 0x00007000ff0877ac */ /* 0x000e660008000a00 */
[----:B------:R-:W-:Y:S01]  /*0110*/  SHF.R.S32.HI R0, RZ, 0x1f, R2 ;  /* 0x0000001fff007819 */ /* 0x000fe20000011402 */
[----:B------:R-:W2:Y:S01]  /*0120*/  LDCU.64 UR4, c[0x0][0x358] ;  /* 0x00006b00ff0477ac */ /* 0x000ea20008000a00 */
[----:B0-----:R-:W-:Y:S02]  /*0130*/  IMAD R9, R3, UR6, RZ ;  /* 0x0000000603097c24 */ /* 0x001fe4000f8e02ff */
[----:B------:R-:W-:Y:S01]  /*0140*/  HFMA2 R10, -RZ, RZ, 0.9375, -7.688999176025390625e-06 ;  /* 0x3b808081ff0a7431 */ /* 0x000fe200000001ff */
[----:B------:R-:W0:Y:S02]  /*0150*/  LDCU UR6, c[0x0][0x398] ;  /* 0x00007300ff0677ac */ /* 0x000e240008000800 */
[----:B------:R-:W-:-:S02]  /*0160*/  SHF.R.S32.HI R5, RZ, 0x1f, R9 ;  /* 0x0000001fff057819 */ /* 0x000fc40000011409 */
[----:B-1----:R-:W-:-:S04]  /*0170*/  IADD3 R8, P0, P1, R9, UR8, R2 ;  /* 0x0000000809087c10 */ /* 0x002fc8000f91e002 */
[----:B------:R-:W-:-:S05]  /*0180*/  IADD3.X R9, PT, PT, R5, UR9, R0, P0, P1 ;  /* 0x0000000905097c10 */ /* 0x000fca00087e2400 */
[----:B--2---:R-:W2:Y:S04]  /*0190*/  LDG.E.U8 R5, desc[UR4][R8.64] ;  /* 0x0000000408057981 */ /* 0x004ea8000c1e1100 */
[----:B------:R-:W3:Y:S04]  /*01a0*/  LDG.E.U8 R6, desc[UR4][R8.64+0x1] ;  /* 0x0000010408067981 */ /* 0x000ee8000c1e1100 */
[----:B------:R-:W4:Y:S01]  /*01b0*/  LDG.E.U8 R4, desc[UR4][R8.64+0x2] ;  /* 0x0000020408047981 */ /* 0x000f22000c1e1100 */
[----:B0-----:R-:W-:Y:S01]  /*01c0*/  IMAD R3, R3, UR6, RZ ;  /* 0x0000000603037c24 */ /* 0x001fe2000f8e02ff */
[----:B------:R-:W-:Y:S01]  /*01d0*/  BSSY.RECONVERGENT B0, `(.L_x_0) ;  /* 0x0000050000007945 */ /* 0x000fe20003800200 */
[----:B--2---:R-:W-:-:S02]  /*01e0*/  I2FP.F32.U32 R5, R5 ;  /* 0x0000000500057245 */ /* 0x004fc40000201000 */
[----:B---3--:R-:W-:-:S03]  /*01f0*/  I2FP.F32.U32 R6, R6 ;  /* 0x0000000600067245 */ /* 0x008fc60000201000 */
[----:B------:R-:W-:Y:S01]  /*0200*/  FMUL R5, R5, 100 ;  /* 0x42c8000005057820 */ /* 0x000fe20000400000 */
[----:B----4-:R-:W-:-:S03]  /*0210*/  I2FP.F32.U32 R4, R4 ;  /* 0x0000000400047245 */ /* 0x010fc60000201000 */
[----:B------:R-:W-:Y:S01]  /*0220*/  FFMA R5, R5, R10, 16 ;  /* 0x4180000005057423 */ /* 0x000fe2000000000a */
[----:B------:R-:W-:-:S03]  /*0230*/  FADD R6, R6, -128 ;  /* 0xc300000006067421 */ /* 0x000fc60000000000 */
[----:B------:R-:W-:-:S04]  /*0240*/  FMUL R5, R5, 0.008620999753475189209 ;  /* 0x3c0d3f1805057820 */ /* 0x000fc80000400000 */
[----:B------:R-:W-:-:S04]  /*0250*/  FFMA R6, R6, 0.0020000000949949026108, R5 ;  /* 0x3b03126f06067823 */ /* 0x000fc80000000005 */
[C---:B------:R-:W-:Y:S01]  /*0260*/  FMUL R7, |R6|.reuse, 16777216 ;  /* 0x4b80000006077820 */ /* 0x040fe20000400200 */
[C---:B------:R-:W-:Y:S02]  /*0270*/  FSETP.GEU.AND P0, PT, |R6|.reuse, 1.175494350822287508e-38, PT ;  /* 0x008000000600780b */ /* 0x040fe40003f0e200 */
[----:B------:R-:W-:Y:S02]  /*0280*/  FSETP.NEU.AND P2, PT, R6, 1, PT ;  /* 0x3f8000000600780b */ /* 0x000fe40003f4d000 */
[----:B------:R-:W-:-:S04]  /*0290*/  FSEL R7, R7, |R6|, !P0 ;  /* 0x4000000607077208 */ /* 0x000fc80004000000 */
[----:B------:R-:W-:-:S04]  /*02a0*/  IADD3 R8, PT, PT, R7, -0x3f3504f3, RZ ;  /* 0xc0cafb0d07087810 */ /* 0x000fc80007ffe0ff */
[----:B------:R-:W-:-:S04]  /*02b0*/  LOP3.LUT R8, R8, 0xff800000, RZ, 0xc0, !PT ;  /* 0xff80000008087812 */ /* 0x000fc800078ec0ff */
[-C--:B------:R-:W-:Y:S02]  /*02c0*/  IADD3 R7, PT, PT, R7, -R8.reuse, RZ ;  /* 0x8000000807077210 */ /* 0x080fe40007ffe0ff */
[----:B------:R-:W-:-:S03]  /*02d0*/  I2FP.F32.S32 R8, R8 ;  /* 0x0000000800087245 */ /* 0x000fc60000201400 */
[C---:B------:R-:W-:Y:S01]  /*02e0*/  FADD R11, R7.reuse, 1 ;  /* 0x3f800000070b7421 */ /* 0x040fe20000000000 */
[----:B------:R-:W-:Y:S01]  /*02f0*/  FADD R10, R7, -1 ;  /* 0xbf800000070a7421 */ /* 0x000fe20000000000 */
[----:B------:R-:W-:-:S03]  /*0300*/  FSEL R7, RZ, -24, P0 ;  /* 0xc1c00000ff077808 */ /* 0x000fc60000000000 */
[----:B------:R-:W-:Y:S01]  /*0310*/  FADD R12, R10, R10 ;  /* 0x0000000a0a0c7221 */ /* 0x000fe20000000000 */
[----:B------:R-:W0:Y:S01]  /*0320*/  MUFU.RCP R11, R11 ;  /* 0x0000000b000b7308 */ /* 0x000e220000001000 */
[----:B------:R-:W-:Y:S01]  /*0330*/  FFMA R9, R8, 1.1920928955078125e-07, R7 ;  /* 0x3400000008097823 */ /* 0x000fe20000000007 */
[----:B------:R-:W-:Y:S01]  /*0340*/  MOV R7, 0x3a2c32e4 ;  /* 0x3a2c32e400077802 */ /* 0x000fe20000000f00 */
[----:B0-----:R-:W-:-:S04]  /*0350*/  FMUL R12, R11, R12 ;  /* 0x0000000c0b0c7220 */ /* 0x001fc80000400000 */
[----:B------:R-:W-:Y:S01]  /*0360*/  FADD R8, R10, -R12 ;  /* 0x8000000c0a087221 */ /* 0x000fe20000000000 */
[----:B------:R-:W-:-:S03]  /*0370*/  FMUL R14, R12, R12 ;  /* 0x0000000c0c0e7220 */ /* 0x000fc60000400000 */
[----:B------:R-:W-:Y:S01]  /*0380*/  FADD R13, R8, R8 ;  /* 0x00000008080d7221 */ /* 0x000fe20000000000 */
[----:B------:R-:W-:Y:S01]  /*0390*/  FFMA R8, R12, 1.4426950216293334961, R9 ;  /* 0x3fb8aa3b0c087823 */ /* 0x000fe20000000009 */
[----:B------:R-:W-:Y:S02]  /*03a0*/  FFMA R15, R14, R7, 0.0032181653659790754318 ;  /* 0x3b52e7db0e0f7423 */ /* 0x000fe40000000007 */
[----:B------:R-:W-:Y:S01]  /*03b0*/  FFMA R10, R10, -R12, R13 ;  /* 0x8000000c0a0a7223 */ /* 0x000fe2000000000d */
[----:B------:R-:W-:Y:S01]  /*03c0*/  FADD R9, R9, -R8 ;  /* 0x8000000809097221 */ /* 0x000fe20000000000 */
[----:B------:R-:W-:Y:S02]  /*03d0*/  FFMA R15, R14, R15, 0.018033718690276145935 ;  /* 0x3c93bb730e0f7423 */ /* 0x000fe4000000000f */
[----:B------:R-:W-:Y:S01]  /*03e0*/  FMUL R10, R11, R10 ;  /* 0x0000000a0b0a7220 */ /* 0x000fe20000400000 */
[----:B------:R-:W-:Y:S01]  /*03f0*/  FFMA R9, R12, 1.4426950216293334961, R9 ;  /* 0x3fb8aa3b0c097823 */ /* 0x000fe20000000009 */
[----:B------:R-:W-:-:S03]  /*0400*/  FFMA R15, R14, R15, 0.12022458761930465698 ;  /* 0x3df6384f0e0f7423 */ /* 0x000fc6000000000f */
[----:B------:R-:W-:Y:S01]  /*0410*/  FFMA R9, R10, 1.4426950216293334961, R9 ;  /* 0x3fb8aa3b0a097823 */ /* 0x000fe20000000009 */
[----:B------:R-:W-:-:S03]  /*0420*/  FMUL R15, R14, R15 ;  /* 0x0000000f0e0f7220 */ /* 0x000fc60000400000 */
[----:B------:R-:W-:Y:S01]  /*0430*/  FFMA R9, R12, 1.9251366722983220825e-08, R9 ;  /* 0x32a55e340c097823 */ /* 0x000fe20000000009 */
[----:B------:R-:W-:-:S04]  /*0440*/  FMUL R11, R15, 3 ;  /* 0x404000000f0b7820 */ /* 0x000fc80000400000 */
[----:B------:R-:W-:-:S04]  /*0450*/  FFMA R10, R10, R11, R9 ;  /* 0x0000000b0a0a7223 */ /* 0x000fc80000000009 */
[----:B------:R-:W-:-:S04]  /*0460*/  FFMA R15, R12, R15, R10 ;  /* 0x0000000f0c0f7223 */ /* 0x000fc8000000000a */
[----:B------:R-:W-:-:S04]  /*0470*/  FADD R10, R8, R15 ;  /* 0x0000000f080a7221 */ /* 0x000fc80000000000 */
[----:B------:R-:W-:Y:S01]  /*0480*/  FMUL R9, R10, 3 ;  /* 0x404000000a097820 */ /* 0x000fe20000400000 */
[----:B------:R-:W-:-:S03]  /*0490*/  FADD R8, -R8, R10 ;  /* 0x0000000a08087221 */ /* 0x000fc60000000100 */
[----:B------:R-:W0:Y:S01]  /*04a0*/  FRND R12, R9 ;  /* 0x00000009000c7307 */ /* 0x000e220000201000 */
[----:B------:R-:W-:Y:S01]  /*04b0*/  FADD R8, R15, -R8 ;  /* 0x800000080f087221 */ /* 0x000fe20000000000 */
[----:B------:R-:W-:Y:S01]  /*04c0*/  FFMA R11, R10, 3, -R9 ;  /* 0x404000000a0b7823 */ /* 0x000fe20000000809 */
[----:B------:R-:W-:-:S03]  /*04d0*/  FSETP.GEU.AND P1, PT, R9, RZ, PT ;  /* 0x000000ff0900720b */ /* 0x000fc60003f2e000 */
[----:B------:R-:W-:Y:S01]  /*04e0*/  FFMA R11, R8, 3, R11 ;  /* 0x40400000080b7823 */ /* 0x000fe2000000000b */
[----:B------:R-:W-:Y:S01]  /*04f0*/  HFMA2 R8, -RZ, RZ, 0.64013671875, -15.109375 ;  /* 0x391fcb8eff087431 */ /* 0x000fe200000001ff */
[----:B------:R-:W1:Y:S01]  /*0500*/  F2I.NTZ R13, R9 ;  /* 0x00000009000d7305 */ /* 0x000e620000203100 */
[----:B0-----:R-:W-:Y:S01]  /*0510*/  FADD R10, R9, -R12 ;  /* 0x8000000c090a7221 */ /* 0x001fe20000000000 */
[----:B------:R-:W-:-:S03]  /*0520*/  FSETP.GT.AND P0, PT, R12, RZ, PT ;  /* 0x000000ff0c00720b */ /* 0x000fc60003f04000 */
[----:B------:R-:W-:Y:S01]  /*0530*/  FADD R11, R11, R10 ;  /* 0x0000000a0b0b7221 */ /* 0x000fe20000000000 */
[----:B------:R-:W-:Y:S02]  /*0540*/  SEL R12, RZ, 0x83000000, P0 ;  /* 0x83000000ff0c7807 */ /* 0x000fe40000000000 */
[----:B------:R-:W-:Y:S01]  /*0550*/  FSETP.GT.AND P0, PT, |R9|, 152, PT ;  /* 0x431800000900780b */ /* 0x000fe20003f04200 */
[----:B------:R-:W-:Y:S01]  /*0560*/  FFMA R10, R11, R8, 0.0013391353422775864601 ;  /* 0x3aaf85ed0b0a7423 */ /* 0x000fe20000000008 */
[----:B-1----:R-:W-:Y:S02]  /*0570*/  LEA R13, R13, -R12, 0x17 ;  /* 0x8000000c0d0d7211 */ /* 0x002fe400078eb8ff */
[----:B------:R-:W-:Y:S01]  /*0580*/  MOV R9, 0x3f800000 ;  /* 0x3f80000000097802 */ /* 0x000fe20000000f00 */
[----:B------:R-:W-:-:S04]  /*0590*/  FFMA R10, R11, R10, 0.0096188392490148544312 ;  /* 0x3c1d98560b0a7423 */ /* 0x000fc8000000000a */
[----:B------:R-:W-:-:S04]  /*05a0*/  FFMA R10, R11, R10, 0.055503588169813156128 ;  /* 0x3d6357bb0b0a7423 */ /* 0x000fc8000000000a */
[----:B------:R-:W-:-:S04]  /*05b0*/  FFMA R10, R11, R10, 0.24022644758224487305 ;  /* 0x3e75fdec0b0a7423 */ /* 0x000fc8000000000a */
[----:B------:R-:W-:-:S04]  /*05c0*/  FFMA R10, R11, R10, 0.69314718246459960938 ;  /* 0x3f3172180b0a7423 */ /* 0x000fc8000000000a */
[----:B------:R-:W-:Y:S01]  /*05d0*/  FFMA R10, R11, R10, 1 ;  /* 0x3f8000000b0a7423 */ /* 0x000fe2000000000a */
[----:B------:R-:W-:-:S05]  /*05e0*/  IADD3 R11, PT, PT, R12, 0x7f000000, RZ ;  /* 0x7f0000000c0b7810 */ /* 0x000fca0007ffe0ff */
[----:B------:R-:W-:-:S04]  /*05f0*/  FMUL R10, R10, R11 ;  /* 0x0000000b0a0a7220 */ /* 0x000fc80000400000 */
[----:B------:R-:W-:Y:S01]  /*0600*/  FMUL R10, R10, R13 ;  /* 0x0000000d0a0a7220 */ /* 0x000fe20000400000 */
[----:B------:R-:W-:Y:S01]  /*0610*/  @P0 FSEL R10, RZ, +INF , !P1 ;  /* 0x7f800000ff0a0808 */ /* 0x000fe20004800000 */
[----:B------:R-:W-:Y:S06]  /*0620*/  @!P2 BRA `(.L_x_1) ;  /* 0x000000000028a947 */ /* 0x000fec0003800000 */
[----:B------:R-:W-:-:S13]  /*0630*/  FSETP.NAN.AND P0, PT, |R6|, |R6|, PT ;  /* 0x400000060600720b */ /* 0x000fda0003f08200 */
[----:B------:R-:W-:Y:S01]  /*0640*/  @P0 FADD R9, R6, 3 ;  /* 0x4040000006090421 */ /* 0x000fe20000000000 */
[----:B------:R-:W-:Y:S06]  /*0650*/  @P0 BRA `(.L_x_1) ;  /* 0x00000000001c0947 */ /* 0x000fec0003800000 */
[----:B------:R-:W-:-:S04]  /*0660*/  FSETP.NEU.AND P0, PT, |R6|, +INF , PT ;  /* 0x7f8000000600780b */ /* 0x000fc80003f0d200 */
[----:B------:R-:W-:-:S13]  /*0670*/  FSETP.NEU.AND P0, PT, R6, RZ, P0 ;  /* 0x000000ff0600720b */ /* 0x000fda000070d000 */
[----:B------:R-:W-:Y:S01]  /*0680*/  @!P0 FADD R9, R6, R6 ;  /* 0x0000000606098221 */ /* 0x000fe20000000000 */
[----:B------:R-:W-:Y:S06]  /*0690*/  @!P0 BRA `(.L_x_1) ;  /* 0x00000000000c8947 */ /* 0x000fec0003800000 */
[----:B------:R-:W-:Y:S02]  /*06a0*/  FSETP.GEU.AND P0, PT, R6, RZ, PT ;  /* 0x000000ff0600720b */ /* 0x000fe40003f0e000 */
[----:B------:R-:W-:-:S11]  /*06b0*/  MOV R9, R10 ;  /* 0x0000000a00097202 */ /* 0x000fd60000000f00 */
[----:B------:R-:W-:-:S07]  /*06c0*/  @!P0 FADD R9, -R10, -RZ ;  /* 0x800000ff0a098221 */ /* 0x000fce0000000100 */
.L_x_1:
[----:B------:R-:W-:Y:S05]  /*06d0*/  BSYNC.RECONVERGENT B0 ;  /* 0x0000000000007941 */ /* 0x000fea0003800200 */
.L_x_0:
[----:B------:R-:W-:Y:S01]  /*06e0*/  FADD R4, R4, -128 ;  /* 0xc300000004047421 */ /* 0x000fe20000000000 */
[----:B------:R-:W-:Y:S03]  /*06f0*/  BSSY.RECONVERGENT B0, `(.L_x_2) ;  /* 0x0000047000007945 */ /* 0x000fe60003800200 */
[----:B------:R-:W-:-:S04]  /*0700*/  FFMA R4, R4, -0.0049999998882412910461, R5 ;  /* 0xbba3d70a04047823 */ /* 0x000fc80000000005 */
[C---:B------:R-:W-:Y:S01]  /*0710*/  FMUL R11, |R4|.reuse, 16777216 ;  /* 0x4b800000040b7820 */ /* 0x040fe20000400200 */
[C---:B------:R-:W-:Y:S02]  /*0720*/  FSETP.GEU.AND P0, PT, |R4|.reuse, 1.175494350822287508e-38, PT ;  /* 0x008000000400780b */ /* 0x040fe40003f0e200 */
[----:B------:R-:W-:Y:S02]  /*0730*/  FSETP.NEU.AND P2, PT, R4, 1, PT ;  /* 0x3f8000000400780b */ /* 0x000fe40003f4d000 */
[----:B------:R-:W-:Y:S02]  /*0740*/  FSEL R11, R11, |R4|, !P0 ;  /* 0x400000040b0b7208 */ /* 0x000fe40004000000 */
[----:B------:R-:W-:Y:S02]  /*0750*/  FSEL R10, RZ, -24, P0 ;  /* 0xc1c00000ff0a7808 */ /* 0x000fe40000000000 */
[----:B------:R-:W-:-:S04]  /*0760*/  IADD3 R6, PT, PT, R11, -0x3f3504f3, RZ ;  /* 0xc0cafb0d0b067810 */ /* 0x000fc80007ffe0ff */
[----:B------:R-:W-:-:S04]  /*0770*/  LOP3.LUT R6, R6, 0xff800000, RZ, 0xc0, !PT ;  /* 0xff80000006067812 */ /* 0x000fc800078ec0ff */
[----:B------:R-:W-:-:S05]  /*0780*/  IADD3 R11, PT, PT, R11, -R6, RZ ;  /* 0x800000060b0b7210 */ /* 0x000fca0007ffe0ff */
[C---:B------:R-:W-:Y:S01]  /*0790*/  FADD R12, R11.reuse, 1 ;  /* 0x3f8000000b0c7421 */ /* 0x040fe20000000000 */
[----:B------:R-:W-:Y:S01]  /*07a0*/  FADD R13, R11, -1 ;  /* 0xbf8000000b0d7421 */ /* 0x000fe20000000000 */
[----:B------:R-:W-:-:S03]  /*07b0*/  I2FP.F32.S32 R11, R6 ;  /* 0x00000006000b7245 */ /* 0x000fc60000201400 */
[----:B------:R-:W-:Y:S01]  /*07c0*/  FADD R15, R13, R13 ;  /* 0x0000000d0d0f7221 */ /* 0x000fe20000000000 */
[----:B------:R-:W0:Y:S01]  /*07d0*/  MUFU.RCP R12, R12 ;  /* 0x0000000c000c7308 */ /* 0x000e220000001000 */
[----:B------:R-:W-:Y:S02]  /*07e0*/  FFMA R11, R11, 1.1920928955078125e-07, R10 ;  /* 0x340000000b0b7823 */ /* 0x000fe4000000000a */
[----:B0-----:R-:W-:-:S04]  /*07f0*/  FMUL R6, R12, R15 ;  /* 0x0000000f0c067220 */ /* 0x001fc80000400000 */
[----:B------:R-:W-:Y:S01]  /*0800*/  FADD R15, R13, -R6 ;  /* 0x800000060d0f7221 */ /* 0x000fe20000000000 */
[CC--:B------:R-:W-:Y:S01]  /*0810*/  FMUL R14, R6.reuse, R6.reuse ;  /* 0x00000006060e7220 */ /* 0x0c0fe20000400000 */
[----:B------:R-:W-:Y:S02]  /*0820*/  FFMA R10, R6, 1.4426950216293334961, R11 ;  /* 0x3fb8aa3b060a7823 */ /* 0x000fe4000000000b */
[----:B------:R-:W-:Y:S01]  /*0830*/  FADD R16, R15, R15 ;  /* 0x0000000f0f107221 */ /* 0x000fe20000000000 */
[C---:B------:R-:W-:Y:S01]  /*0840*/  FFMA R7, R14.reuse, R7, 0.0032181653659790754318 ;  /* 0x3b52e7db0e077423 */ /* 0x040fe20000000007 */
[----:B------:R-:W-:Y:S02]  /*0850*/  FADD R11, R11, -R10 ;  /* 0x8000000a0b0b7221 */ /* 0x000fe40000000000 */
[----:B------:R-:W-:Y:S01]  /*0860*/  FFMA R13, R13, -R6, R16 ;  /* 0x800000060d0d7223 */ /* 0x000fe20000000010 */
[----:B------:R-:W-:Y:S01]  /*0870*/  FFMA R7, R14, R7, 0.018033718690276145935 ;  /* 0x3c93bb730e077423 */ /* 0x000fe20000000007 */
[----:B------:R-:W-:-:S02]  /*0880*/  FFMA R16, R6, 1.4426950216293334961, R11 ;  /* 0x3fb8aa3b06107823 */ /* 0x000fc4000000000b */
[----:B------:R-:W-:Y:S01]  /*0890*/  FMUL R13, R12, R13 ;  /* 0x0000000d0c0d7220 */ /* 0x000fe20000400000 */
        /* <DEDUP_REMOVED lines=15> */
[----:B0-----:R-:W-:Y:S01]  /*0990*/  FADD R7, R6, -R13 ;  /* 0x8000000d06077221 */ /* 0x001fe20000000000 */
[----:B------:R-:W-:-:S03]  /*09a0*/  FSETP.GT.AND P0, PT, R13, RZ, PT ;  /* 0x000000ff0d00720b */ /* 0x000fc60003f04000 */
[----:B------:R-:W-:Y:S01]  /*09b0*/  FADD R7, R10, R7 ;  /* 0x000000070a077221 */ /* 0x000fe20000000000 */
[----:B------:R-:W-:Y:S01]  /*09c0*/  SEL R11, RZ, 0x83000000, P0 ;  /* 0x83000000ff0b7807 */ /* 0x000fe20000000000 */
[----:B------:R0:W1:Y:S01]  /*09d0*/  F2I.NTZ R10, R6 ;  /* 0x00000006000a7305 */ /* 0x0000620000203100 */
[----:B------:R-:W-:Y:S01]  /*09e0*/  FSETP.GT.AND P0, PT, |R6|, 152, PT ;  /* 0x431800000600780b */ /* 0x000fe20003f04200 */
[----:B------:R-:W-:Y:S01]  /*09f0*/  FFMA R8, R7, R8, 0.0013391353422775864601 ;  /* 0x3aaf85ed07087423 */ /* 0x000fe20000000008 */
[----:B------:R-:W-:-:S03]  /*0a00*/  IADD3 R13, PT, PT, R11, 0x7f000000, RZ ;  /* 0x7f0000000b0d7810 */ /* 0x000fc60007ffe0ff */
[----:B------:R-:W-:Y:S01]  /*0a10*/  FFMA R8, R7, R8, 0.0096188392490148544312 ;  /* 0x3c1d985607087423 */ /* 0x000fe20000000008 */
[----:B0-----:R-:W-:-:S03]  /*0a20*/  HFMA2 R6, -RZ, RZ, 1.875, 0 ;  /* 0x3f800000ff067431 */ /* 0x001fc600000001ff */
[----:B------:R-:W-:-:S04]  /*0a30*/  FFMA R8, R7, R8, 0.055503588169813156128 ;  /* 0x3d6357bb07087423 */ /* 0x000fc80000000008 */
[----:B------:R-:W-:Y:S01]  /*0a40*/  FFMA R8, R7, R8, 0.24022644758224487305 ;  /* 0x3e75fdec07087423 */ /* 0x000fe20000000008 */
[----:B-1----:R-:W-:-:S03]  /*0a50*/  LEA R11, R10, -R11, 0x17 ;  /* 0x8000000b0a0b7211 */ /* 0x002fc600078eb8ff */
[----:B------:R-:W-:-:S04]  /*0a60*/  FFMA R8, R7, R8, 0.69314718246459960938 ;  /* 0x3f31721807087423 */ /* 0x000fc80000000008 */
[----:B------:R-:W-:-:S04]  /*0a70*/  FFMA R8, R7, R8, 1 ;  /* 0x3f80000007087423 */ /* 0x000fc80000000008 */
        /* <DEDUP_REMOVED lines=14> */
.L_x_3:
[----:B------:R-:W-:Y:S05]  /*0b60*/  BSYNC.RECONVERGENT B0 ;  /* 0x0000000000007941 */ /* 0x000fea0003800200 */
.L_x_2:
[----:B------:R-:W-:Y:S01]  /*0b70*/  FMUL R4, R5, R5 ;  /* 0x0000000505047220 */ /* 0x000fe20000400000 */
[----:B------:R-:W-:Y:S01]  /*0b80*/  FMUL R9, R9, 0.95045500993728637695 ;  /* 0x3f73510509097820 */ /* 0x000fe20000400000 */
[----:B------:R-:W-:Y:S01]  /*0b90*/  FMUL R6, R6, 1.0887529850006103516 ;  /* 0x3f8b5c4206067820 */ /* 0x000fe20000400000 */
[----:B------:R-:W0:Y:S01]  /*0ba0*/  LDCU.64 UR6, c[0x0][0x390] ;  /* 0x00007200ff0677ac */ /* 0x000e220008000a00 */
[----:B------:R-:W-:Y:S01]  /*0bb0*/  FMUL R4, R5, R4 ;  /* 0x0000000405047220 */ /* 0x000fe20000400000 */
[----:B------:R-:W-:-:S03]  /*0bc0*/  FMUL R5, R9, -0.96925598382949829102 ;  /* 0xbf78212909057820 */ /* 0x000fc60000400000 */
[C---:B------:R-:W-:Y:S01]  /*0bd0*/  FMUL R8, R4.reuse, -0.20404300093650817871 ;  /* 0xbe50f0a604087820 */ /* 0x040fe20000400000 */
[C---:B------:R-:W-:Y:S01]  /*0be0*/  FFMA R5, R4.reuse, 1.8759909868240356445, R5 ;  /* 0x3ff0207904057823 */ /* 0x040fe20000000005 */
[----:B------:R-:W-:Y:S02]  /*0bf0*/  FMUL R4, R4, -1.5371500253677368164 ;  /* 0xbfc4c15504047820 */ /* 0x000fe40000400000 */
[C---:B------:R-:W-:Y:S01]  /*0c00*/  FFMA R7, R9.reuse, 0.055647999048233032227, R8 ;  /* 0x3d63ef2809077823 */ /* 0x040fe20000000008 */
[C---:B------:R-:W-:Y:S01]  /*0c10*/  FFMA R5, R6.reuse, 0.041556000709533691406, R5 ;  /* 0x3d2a36a006057823 */ /* 0x040fe20000000005 */
[----:B------:R-:W-:Y:S02]  /*0c20*/  FFMA R9, R9, 3.2404789924621582031, R4 ;  /* 0x404f640209097823 */ /* 0x000fe40000000004 */
[C---:B------:R-:W-:Y:S02]  /*0c30*/  FFMA R7, R6.reuse, 1.0573110580444335938, R7 ;  /* 0x3f8755f806077823 */ /* 0x040fe40000000007 */
[----:B------:R-:W-:Y:S01]  /*0c40*/  FMNMX.NAN R5, R5, 1, PT ;  /* 0x3f80000005057809 */ /* 0x000fe20003820000 */
[----:B------:R-:W-:-:S02]  /*0c50*/  FFMA R9, R6, -0.49853500723838806152, R9 ;  /* 0xbeff3ffb06097823 */ /* 0x000fc40000000009 */
[----:B------:R-:W-:Y:S02]  /*0c60*/  FMNMX.NAN R7, R7, 1, PT ;  /* 0x3f80000007077809 */ /* 0x000fe40003820000 */
[----:B------:R-:W-:Y:S02]  /*0c70*/  FSETP.GEU.AND P0, PT, R5, RZ, PT ;  /* 0x000000ff0500720b */ /* 0x000fe40003f0e000 */
[----:B------:R-:W-:Y:S02]  /*0c80*/  FMNMX.NAN R9, R9, 1, PT ;  /* 0x3f80000009097809 */ /* 0x000fe40003820000 */
[----:B------:R-:W-:Y:S02]  /*0c90*/  FSEL R5, R5, RZ, P0 ;  /* 0x000000ff05057208 */ /* 0x000fe40000000000 */
[----:B------:R-:W-:Y:S02]  /*0ca0*/  FSETP.GEU.AND P1, PT, R7, RZ, PT ;  /* 0x000000ff0700720b */ /* 0x000fe40003f2e000 */
[----:B------:R-:W-:Y:S01]  /*0cb0*/  FSETP.GEU.AND P0, PT, R9, RZ, PT ;  /* 0x000000ff0900720b */ /* 0x000fe20003f0e000 */
[----:B------:R-:W-:Y:S01]  /*0cc0*/  FMUL R5, R5, 255 ;  /* 0x437f000005057820 */ /* 0x000fe20000400000 */
[----:B------:R-:W-:-:S02]  /*0cd0*/  FSEL R7, R7, RZ, P1 ;  /* 0x000000ff07077208 */ /* 0x000fc40000800000 */
[----:B------:R-:W-:Y:S02]  /*0ce0*/  FSEL R9, R9, RZ, P0 ;  /* 0x000000ff09097208 */ /* 0x000fe40000000000 */
[----:B------:R-:W-:Y:S01]  /*0cf0*/  FSETP.GEU.AND P0, PT, R5, RZ, PT ;  /* 0x000000ff0500720b */ /* 0x000fe20003f0e000 */
[----:B------:R-:W-:Y:S01]  /*0d00*/  FMUL R7, R7, 255 ;  /* 0x437f000007077820 */ /* 0x000fe20000400000 */
[----:B------:R-:W-:Y:S01]  /*0d10*/  FMNMX.NAN R5, R5, 255, PT ;  /* 0x437f000005057809 */ /* 0x000fe20003820000 */
[----:B------:R-:W-:-:S03]  /*0d20*/  FMUL R9, R9, 255 ;  /* 0x437f000009097820 */ /* 0x000fc60000400000 */
[----:B------:R-:W-:Y:S02]  /*0d30*/  FSEL R5, R5, RZ, P0 ;  /* 0x000000ff05057208 */ /* 0x000fe40000000000 */
[----:B------:R-:W-:Y:S02]  /*0d40*/  FSETP.GEU.AND P1, PT, R7, RZ, PT ;  /* 0x000000ff0700720b */ /* 0x000fe40003f2e000 */
[----:B------:R-:W-:Y:S02]  /*0d50*/  FSETP.GEU.AND P0, PT, R9, RZ, PT ;  /* 0x000000ff0900720b */ /* 0x000fe40003f0e000 */
[----:B------:R-:W-:Y:S01]  /*0d60*/  FMNMX.NAN R7, R7, 255, PT ;  /* 0x437f000007077809 */ /* 0x000fe20003820000 */
[----:B------:R-:W1:Y:S01]  /*0d70*/  F2I.U32.TRUNC.NTZ R5, R5 ;  /* 0x0000000500057305 */ /* 0x000e62000020f000 */
[----:B------:R-:W-:Y:S02]  /*0d80*/  FMNMX.NAN R9, R9, 255, PT ;  /* 0x437f000009097809 */ /* 0x000fe40003820000 */
[----:B------:R-:W-:-:S02]  /*0d90*/  FSEL R7, R7, RZ, P1 ;  /* 0x000000ff07077208 */ /* 0x000fc40000800000 */
[----:B------:R-:W-:Y:S02]  /*0da0*/  FSEL R9, R9, RZ, P0 ;  /* 0x000000ff09097208 */ /* 0x000fe40000000000 */
[----:B0-----:R-:W-:Y:S02]  /*0db0*/  IADD3 R2, P0, P1, R3, UR6, R2 ;  /* 0x0000000603027c10 */ /* 0x001fe4000f91e002 */
[----:B------:R-:W0:Y:S01]  /*0dc0*/  F2I.U32.TRUNC.NTZ R7, R7 ;  /* 0x0000000700077305 */ /* 0x000e22000020f000 */
[----:B------:R-:W-:-:S04]  /*0dd0*/  SHF.R.S32.HI R3, RZ, 0x1f, R3 ;  /* 0x0000001fff037819 */ /* 0x000fc80000011403 */
[----:B------:R-:W-:-:S03]  /*0de0*/  IADD3.X R3, PT, PT, R3, UR7, R0, P0, P1 ;  /* 0x0000000703037c10 */ /* 0x000fc600087e2400 */
[----:B------:R-:W2:Y:S02]  /*0df0*/  F2I.U32.TRUNC.NTZ R9, R9 ;  /* 0x0000000900097305 */ /* 0x000ea4000020f000 */
[----:B-1----:R-:W-:Y:S04]  /*0e00*/  STG.E.U8 desc[UR4][R2.64+0x1], R5 ;  /* 0x0000010502007986 */ /* 0x002fe8000c101104 */
[----:B0-----:R-:W-:Y:S04]  /*0e10*/  STG.E.U8 desc[UR4][R2.64], R7 ;  /* 0x0000000702007986 */ /* 0x001fe8000c101104 */
[----:B--2---:R-:W-:Y:S01]  /*0e20*/  STG.E.U8 desc[UR4][R2.64+0x2], R9 ;  /* 0x0000020902007986 */ /* 0x004fe2000c101104 */
[----:B------:R-:W-:Y:S05]  /*0e30*/  EXIT ;  /* 0x000000000000794d */ /* 0x000fea0003800000 */
.L_x_4:
[----:B------:R-:W-:-:S00]  /*0e40*/  BRA `(.L_x_4) ;  /* 0xfffffffc00fc7947 */ /* 0x000fc0000383ffff */
[----:B------:R-:W-:-:S00]  /*0e50*/  NOP ;  /* 0x0000000000007918 */ /* 0x000fc00000000000 */
        /* <DEDUP_REMOVED lines=10> */
.L_x_6:


//--------------------- .text._Z20bgr_to_lab_c3_kernelPKhiPhiii --------------------------
	.section	.text._Z20bgr_to_lab_c3_kernelPKhiPhiii,"ax",@progbits
	.align	128
        .global         _Z20bgr_to_lab_c3_kernelPKhiPhiii
        .type           _Z20bgr_to_lab_c3_kernelPKhiPhiii,@function
        .size           _Z20bgr_to_lab_c3_kernelPKhiPhiii,(.L_x_7 - _Z20bgr_to_lab_c3_kernelPKhiPhiii)
        .other          _Z20bgr_to_lab_c3_kernelPKhiPhiii,@"STO_CUDA_ENTRY STV_DEFAULT"
_Z20bgr_to_lab_c3_kernelPKhiPhiii:
.text._Z20bgr_to_lab_c3_kernelPKhiPhiii:
        /* <DEDUP_REMOVED lines=19> */
[----:B0-----:R-:W-:Y:S01]  /*0130*/  IMAD R5, R3, UR6, RZ ;  /* 0x0000000603057c24 */ /* 0x001fe2000f8e02ff */
[----:B------:R-:W0:Y:S04]  /*0140*/  LDCU UR6, c[0x0][0x398] ;  /* 0x00007300ff0677ac */ /* 0x000e280008000800 */
[----:B------:R-:W-:-:S02]  /*0150*/  SHF.R.S32.HI R7, RZ, 0x1f, R5 ;  /* 0x0000001fff077819 */ /* 0x000fc40000011405 */
[----:B-1----:R-:W-:-:S04]  /*0160*/  IADD3 R4, P0, P1, R5, UR8, R2 ;  /* 0x0000000805047c10 */ /* 0x002fc8000f91e002 */
[----:B------:R-:W-:Y:S01]  /*0170*/  IADD3.X R5, PT, PT, R7, UR9, R0, P0, P1 ;  /* 0x0000000907057c10 */ /* 0x000fe200087e2400 */
[----:B------:R-:W1:Y:S04]  /*0180*/  LDCU.64 UR8, c[0x0][0x390] ;  /* 0x00007200ff0877ac */ /* 0x000e680008000a00 */
[----:B--2---:R-:W2:Y:S04]  /*0190*/  LDG.E.U8 R8, desc[UR4][R4.64+0x2] ;  /* 0x0000020404087981 */ /* 0x004ea8000c1e1100 */
[----:B------:R-:W3:Y:S04]  /*01a0*/  LDG.E.U8 R7, desc[UR4][R4.64+0x1] ;  /* 0x0000010404077981 */ /* 0x000ee8000c1e1100 */
[----:B------:R-:W4:Y:S01]  /*01b0*/  LDG.E.U8 R6, desc[UR4][R4.64] ;  /* 0x0000000404067981 */ /* 0x000f22000c1e1100 */
[----:B0-----:R-:W-:Y:S01]  /*01c0*/  IMAD R3, R3, UR6, RZ ;  /* 0x0000000603037c24 */ /* 0x001fe2000f8e02ff */
[----:B--2---:R-:W-:-:S02]  /*01d0*/  I2FP.F32.U32 R8, R8 ;  /* 0x0000000800087245 */ /* 0x004fc40000201000 */
[----:B---3--:R-:W-:-:S03]  /*01e0*/  I2FP.F32.U32 R7, R7 ;  /* 0x0000000700077245 */ /* 0x008fc60000201000 */
[----:B------:R-:W-:Y:S01]  /*01f0*/  FMUL R8, R8, 0.0039215688593685626984 ;  /* 0x3b80808108087820 */ /* 0x000fe20000400000 */
[----:B----4-:R-:W-:Y:S01]  /*0200*/  I2FP.F32.U32 R6, R6 ;  /* 0x0000000600067245 */ /* 0x010fe20000201000 */
[----:B------:R-:W-:Y:S02]  /*0210*/  FMUL R7, R7, 0.0039215688593685626984 ;  /* 0x3b80808107077820 */ /* 0x000fe40000400000 */
[C---:B------:R-:W-:Y:S01]  /*0220*/  FMUL R10, R8.reuse, 0.41245299577713012695 ;  /* 0x3ed32d0a080a7820 */ /* 0x040fe20000400000 */
[C---:B------:R-:W-:Y:S01]  /*0230*/  FMUL R12, R8.reuse, 0.21267099678516387939 ;  /* 0x3e59c66d080c7820 */ /* 0x040fe20000400000 */
[----:B------:R-:W-:Y:S01]  /*0240*/  FMUL R8, R8, 0.019333999603986740112 ;  /* 0x3c9e625608087820 */ /* 0x000fe20000400000 */
[----:B------:R-:W-:Y:S01]  /*0250*/  FMUL R6, R6, 0.0039215688593685626984 ;  /* 0x3b80808106067820 */ /* 0x000fe20000400000 */
[C---:B------:R-:W-:Y:S01]  /*0260*/  FFMA R5, R7.reuse, 0.35758000612258911133, R10 ;  /* 0x3eb714ba07057823 */ /* 0x040fe2000000000a */
[C---:B------:R-:W-:Y:S01]  /*0270*/  FFMA R9, R7.reuse, 0.71516001224517822266, R12 ;  /* 0x3f3714ba07097823 */ /* 0x040fe2000000000c */
[----:B------:R-:W-:-:S02]  /*0280*/  FFMA R7, R7, 0.11919300258159637451, R8 ;  /* 0x3df41b7607077823 */ /* 0x000fc40000000008 */
[C---:B------:R-:W-:Y:S01]  /*0290*/  FFMA R5, R6.reuse, 0.18042300641536712646, R5 ;  /* 0x3e38c0cf06057823 */ /* 0x040fe20000000005 */
[C---:B------:R-:W-:Y:S01]  /*02a0*/  FFMA R9, R6.reuse, 0.072168998420238494873, R9 ;  /* 0x3d93cd5706097823 */ /* 0x040fe20000000009 */
[----:B------:R-:W-:Y:S02]  /*02b0*/  FFMA R4, R6, 0.95022702217102050781, R7 ;  /* 0x3f73421406047823 */ /* 0x000fe40000000007 */
[----:B------:R-:W-:Y:S01]  /*02c0*/  FMUL R5, R5, 1.0521275997161865234 ;  /* 0x3f86ac1e05057820 */ /* 0x000fe20000400000 */
[C---:B------:R-:W-:Y:S01]  /*02d0*/  FMUL R6, |R9|.reuse, 16777216 ;  /* 0x4b80000009067820 */ /* 0x040fe20000400200 */
[----:B------:R-:W-:Y:S01]  /*02e0*/  FSETP.GEU.AND P0, PT, |R9|, 1.175494350822287508e-38, PT ;  /* 0x008000000900780b */ /* 0x000fe20003f0e200 */
[----:B------:R-:W-:Y:S01]  /*02f0*/  FMUL R4, R4, 0.91848200559616088867 ;  /* 0x3f6b21a304047820 */ /* 0x000fe20000400000 */
[C---:B------:R-:W-:Y:S01]  /*0300*/  FMUL R8, |R5|.reuse, 16777216 ;  /* 0x4b80000005087820 */ /* 0x040fe20000400200 */
[----:B------:R-:W-:Y:S02]  /*0310*/  FSETP.GEU.AND P1, PT, |R5|, 1.175494350822287508e-38, PT ;  /* 0x008000000500780b */ /* 0x000fe40003f2e200 */
[----:B------:R-:W-:Y:S01]  /*0320*/  FSEL R6, R6, |R9|, !P0 ;  /* 0x4000000906067208 */ /* 0x000fe20004000000 */
[C---:B------:R-:W-:Y:S01]  /*0330*/  FMUL R13, |R4|.reuse, 16777216 ;  /* 0x4b800000040d7820 */ /* 0x040fe20000400200 */
[----:B------:R-:W-:-:S02]  /*0340*/  FSETP.GEU.AND P2, PT, |R4|, 1.175494350822287508e-38, PT ;  /* 0x008000000400780b */ /* 0x000fc40003f4e200 */
[----:B------:R-:W-:Y:S01]  /*0350*/  FSEL R8, R8, |R5|, !P1 ;  /* 0x4000000508087208 */ /* 0x000fe20004800000 */
[----:B------:R0:W2:Y:S01]  /*0360*/  MUFU.LG2 R7, R6 ;  /* 0x0000000600077308 */ /* 0x0000a20000000c00 */
[----:B------:R-:W-:Y:S02]  /*0370*/  FSEL R13, R13, |R4|, !P2 ;  /* 0x400000040d0d7208 */ /* 0x000fe40005000000 */
[----:B------:R-:W-:-:S05]  /*0380*/  FSETP.GEU.AND P3, PT, R4, RZ, PT ;  /* 0x000000ff0400720b */ /* 0x000fca0003f6e000 */
[----:B------:R3:W4:Y:S01]  /*0390*/  MUFU.LG2 R11, R8 ;  /* 0x00000008000b7308 */ /* 0x0007220000000c00 */
[----:B0-----:R-:W-:-:S07]  /*03a0*/  FADD R6, R9, R9 ;  /* 0x0000000909067221 */ /* 0x001fce0000000000 */
[----:B------:R0:W5:Y:S01]  /*03b0*/  MUFU.LG2 R14, R13 ;  /* 0x0000000d000e7308 */ /* 0x0001620000000c00 */
[----:B--2---:R-:W-:Y:S01]  /*03c0*/  @!P0 FADD R7, R7, -24 ;  /* 0xc1c0000007078421 */ /* 0x004fe20000000000 */
[----:B---3--:R-:W-:-:S03]  /*03d0*/  FADD R8, R5, R5 ;  /* 0x0000000505087221 */ /* 0x008fc60000000000 */
[----:B------:R-:W-:Y:S01]  /*03e0*/  FMUL R10, R7, -0.6666666865348815918 ;  /* 0xbf2aaaab070a7820 */ /* 0x000fe20000400000 */
[----:B------:R-:W-:Y:S01]  /*03f0*/  FADD R7, R4, R4 ;  /* 0x0000000404077221 */ /* 0x000fe20000000000 */
[----:B----4-:R-:W-:Y:S01]  /*0400*/  @!P1 FADD R11, R11, -24 ;  /* 0xc1c000000b0b9421 */ /* 0x010fe20000000000 */
[----:B0-----:R-:W-:-:S03]  /*0410*/  HFMA2 R13, -RZ, RZ, 3.453125, 0 ;  /* 0x42e80000ff0d7431 */ /* 0x001fc600000001ff */
[----:B------:R-:W0:Y:S01]  /*0420*/  MUFU.EX2 R10, R10 ;  /* 0x0000000a000a7308 */ /* 0x000e220000000800 */
[----:B------:R-:W-:Y:S01]  /*0430*/  FSETP.NEU.AND P1, PT, R8, R5, PT ;  /* 0x000000050800720b */ /* 0x000fe20003f2d000 */
[----:B------:R-:W-:Y:S01]  /*0440*/  FMUL R12, R11, -0.6666666865348815918 ;  /* 0xbf2aaaab0b0c7820 */ /* 0x000fe20000400000 */
[----:B------:R-:W-:Y:S01]  /*0450*/  FSETP.NEU.AND P0, PT, R7, R4, PT ;  /* 0x000000040700720b */ /* 0x000fe20003f0d000 */
[----:B-----5:R-:W-:Y:S01]  /*0460*/  @!P2 FADD R14, R14, -24 ;  /* 0xc1c000000e0ea421 */ /* 0x020fe20000000000 */
[----:B------:R-:W-:-:S03]  /*0470*/  FSETP.NEU.AND P2, PT, R6, R9, PT ;  /* 0x000000090600720b */ /* 0x000fc60003f4d000 */
[----:B------:R-:W2:Y:S01]  /*0480*/  MUFU.EX2 R12, R12 ;  /* 0x0000000c000c7308 */ /* 0x000ea20000000800 */
[----:B------:R-:W-:-:S07]  /*0490*/  FMUL R14, R14, -0.6666666865348815918 ;  /* 0xbf2aaaab0e0e7820 */ /* 0x000fce0000400000 */
[----:B------:R-:W3:Y:S01]  /*04a0*/  MUFU.EX2 R15, R14 ;  /* 0x0000000e000f7308 */ /* 0x000ee20000000800 */
[----:B0-----:R-:W-:-:S04]  /*04b0*/  FMUL R11, |R9|, R10 ;  /* 0x0000000a090b7220 */ /* 0x001fc80000400200 */
[----:B------:R-:W-:Y:S01]  /*04c0*/  FMUL R10, R10, -R11 ;  /* 0x8000000b0a0a7220 */ /* 0x000fe20000400000 */
[----:B--2---:R-:W-:-:S03]  /*04d0*/  FMUL R9, |R5|, R12 ;  /* 0x0000000c05097220 */ /* 0x004fc60000400200 */
[----:B------:R-:W-:Y:S01]  /*04e0*/  FFMA R10, R11, R10, 1 ;  /* 0x3f8000000b0a7423 */ /* 0x000fe2000000000a */
[----:B------:R-:W-:-:S03]  /*04f0*/  FMUL R12, R12, -R9 ;  /* 0x800000090c0c7220 */ /* 0x000fc60000400000 */
[----:B------:R-:W-:Y:S01]  /*0500*/  FMUL R10, R10, 0.3333333432674407959 ;  /* 0x3eaaaaab0a0a7820 */ /* 0x000fe20000400000 */
[----:B---3--:R-:W-:Y:S01]  /*0510*/  FMUL R16, |R4|, R15 ;  /* 0x0000000f04107220 */ /* 0x008fe20000400200 */
[----:B------:R-:W-:Y:S02]  /*0520*/  FFMA R12, R9, R12, 1 ;  /* 0x3f800000090c7423 */ /* 0x000fe4000000000c */
[----:B------:R-:W-:Y:S01]  /*0530*/  @P2 FFMA R6, R11, R10, R11 ;  /* 0x0000000a0b062223 */ /* 0x000fe2000000000b */
[----:B------:R-:W-:Y:S01]  /*0540*/  FSETP.GEU.AND P2, PT, R5, RZ, PT ;  /* 0x000000ff0500720b */ /* 0x000fe20003f4e000 */
[----:B------:R-:W-:Y:S01]  /*0550*/  FMUL R15, R15, -R16 ;  /* 0x800000100f0f7220 */ /* 0x000fe20000400000 */
[----:B------:R-:W-:Y:S01]  /*0560*/  FMUL R12, R12, 0.3333333432674407959 ;  /* 0x3eaaaaab0c0c7820 */ /* 0x000fe20000400000 */
[C---:B------:R-:W-:Y:S01]  /*0570*/  FFMA R5, R6.reuse, R13, -16 ;  /* 0xc180000006057423 */ /* 0x040fe2000000000d */
[----:B------:R-:W-:Y:S01]  /*0580*/  FADD R6, R6, -16 ;  /* 0xc180000006067421 */ /* 0x000fe20000000000 */
[----:B------:R-:W-:Y:S01]  /*0590*/  FFMA R15, R16, R15, 1 ;  /* 0x3f800000100f7423 */ /* 0x000fe2000000000f */
[----:B------:R-:W-:Y:S01]  /*05a0*/  FFMA R12, R9, R12, R9 ;  /* 0x0000000c090c7223 */ /* 0x000fe20000000009 */
[----:B------:R-:W-:Y:S01]  /*05b0*/  FMUL R5, R5, 255 ;  /* 0x437f000005057820 */ /* 0x000fe20000400000 */
[----:B------:R-:W-:Y:S01]  /*05c0*/  MOV R10, 0x43000000 ;  /* 0x43000000000a7802 */ /* 0x000fe20000000f00 */
[----:B------:R-:W-:-:S02]  /*05d0*/  FMUL R15, R15, 0.3333333432674407959 ;  /* 0x3eaaaaab0f0f7820 */ /* 0x000fc40000400000 */
[----:B------:R-:W-:Y:S01]  /*05e0*/  @P1 FSEL R8, -R12, R12, !P2 ;  /* 0x0000000c0c081208 */ /* 0x000fe20005000100 */
[----:B------:R-:W-:Y:S01]  /*05f0*/  FMUL R4, R5, 0.0099999997764825820923 ;  /* 0x3c23d70a05047820 */ /* 0x000fe20000400000 */
[----:B------:R-:W-:-:S03]  /*0600*/  FFMA R15, R16, R15, R16 ;  /* 0x0000000f100f7223 */ /* 0x000fc60000000010 */
[----:B------:R-:W-:Y:S02]  /*0610*/  FADD R5, R8, -16 ;  /* 0xc180000008057421 */ /* 0x000fe40000000000 */
[----:B------:R-:W-:Y:S02]  /*0620*/  @P0 FSEL R7, -R15, R15, !P3 ;  /* 0x0000000f0f070208 */ /* 0x000fe40005800100 */
[----:B------:R-:W-:Y:S01]  /*0630*/  FADD R5, -R6, R5 ;  /* 0x0000000506057221 */ /* 0x000fe20000000100 */
[C---:B------:R-:W-:Y:S02]  /*0640*/  FSETP.GEU.AND P0, PT, R4.reuse, RZ, PT ;  /* 0x000000ff0400720b */ /* 0x040fe40003f0e000 */
[----:B------:R-:W-:Y:S01]  /*0650*/  FADD R7, R7, -16 ;  /* 0xc180000007077421 */ /* 0x000fe20000000000 */
[----:B------:R-:W-:Y:S01]  /*0660*/  FMNMX.NAN R4, R4, 255, PT ;  /* 0x437f000004047809 */ /* 0x000fe20003820000 */
[----:B------:R-:W-:Y:S02]  /*0670*/  FFMA R5, R5, 500, R10 ;  /* 0x43fa000005057823 */ /* 0x000fe4000000000a */
[----:B------:R-:W-:Y:S01]  /*0680*/  FADD R7, R6, -R7 ;  /* 0x8000000706077221 */ /* 0x000fe20000000000 */
[----:B------:R-:W-:-:S02]  /*0690*/  FSEL R4, R4, RZ, P0 ;  /* 0x000000ff04047208 */ /* 0x000fc40000000000 */
[----:B------:R-:W-:Y:S01]  /*06a0*/  FSETP.GEU.AND P0, PT, R5, RZ, PT ;  /* 0x000000ff0500720b */ /* 0x000fe20003f0e000 */
[----:B------:R-:W-:Y:S01]  /*06b0*/  FFMA R7, R7, 200, R10 ;  /* 0x4348000007077823 */ /* 0x000fe2000000000a */
[----:B------:R-:W-:Y:S01]  /*06c0*/  FMNMX.NAN R5, R5, 255, PT ;  /* 0x437f000005057809 */ /* 0x000fe20003820000 */
[----:B------:R-:W0:Y:S03]  /*06d0*/  F2I.U32.TRUNC.NTZ R9, R4 ;  /* 0x0000000400097305 */ /* 0x000e26000020f000 */
[C---:B------:R-:W-:Y:S02]  /*06e0*/  FSETP.GEU.AND P1, PT, R7.reuse, RZ, PT ;  /* 0x000000ff0700720b */ /* 0x040fe40003f2e000 */
[----:B------:R-:W-:Y:S02]  /*06f0*/  FMNMX.NAN R7, R7, 255, PT ;  /* 0x437f000007077809 */ /* 0x000fe40003820000 */
[----:B------:R-:W-:-:S02]  /*0700*/  FSEL R5, R5, RZ, P0 ;  /* 0x000000ff05057208 */ /* 0x000fc40000000000 */
[----:B------:R-:W-:Y:S02]  /*0710*/  FSEL R7, R7, RZ, P1 ;  /* 0x000000ff07077208 */ /* 0x000fe40000800000 */
[----:B-1----:R-:W-:Y:S02]  /*0720*/  IADD3 R2, P0, P1, R3, UR8, R2 ;  /* 0x0000000803027c10 */ /* 0x002fe4000f91e002 */
[----:B------:R-:W1:Y:S01]  /*0730*/  F2I.U32.TRUNC.NTZ R5, R5 ;  /* 0x0000000500057305 */ /* 0x000e62000020f000 */
[----:B------:R-:W-:-:S04]  /*0740*/  SHF.R.S32.HI R3, RZ, 0x1f, R3 ;  /* 0x0000001fff037819 */ /* 0x000fc80000011403 */
[----:B------:R-:W-:-:S03]  /*0750*/  IADD3.X R3, PT, PT, R3, UR9, R0, P0, P1 ;  /* 0x0000000903037c10 */ /* 0x000fc600087e2400 */
[----:B------:R-:W2:Y:S02]  /*0760*/  F2I.U32.TRUNC.NTZ R7, R7 ;  /* 0x0000000700077305 */ /* 0x000ea4000020f000 */
[----:B0-----:R-:W-:Y:S04]  /*0770*/  STG.E.U8 desc[UR4][R2.64], R9 ;  /* 0x0000000902007986 */ /* 0x001fe8000c101104 */
[----:B-1----:R-:W-:Y:S04]  /*0780*/  STG.E.U8 desc[UR4][R2.64+0x1], R5 ;  /* 0x0000010502007986 */ /* 0x002fe8000c101104 */
[----:B--2---:R-:W-:Y:S01]  /*0790*/  STG.E.U8 desc[UR4][R2.64+0x2], R7 ;  /* 0x0000020702007986 */ /* 0x004fe2000c101104 */
[----:B------:R-:W-:Y:S05]  /*07a0*/  EXIT ;  /* 0x000000000000794d */ /* 0x000fea0003800000 */
.L_x_5:
        /* <DEDUP_REMOVED lines=13> */
.L_x_7:


//--------------------- .nv.shared.reserved.0     --------------------------
	.section	.nv.shared.reserved.0,"aw",@nobits
	.weak		__nv_reservedSMEM_offset_0_alias
	.size		__nv_reservedSMEM_offset_0_alias, 0, 64
	.other		__nv_reservedSMEM_offset_0_alias,@"STO_CUDA_RESERVED_SHARED STV_DEFAULT"
__nv_reservedSMEM_offset_0_alias:
	.zero		0
	.zero		64


//--------------------- .nv.constant0._Z20lab_to_bgr_c3_kernelPKhiPhiii --------------------------
	.section	.nv.constant0._Z20lab_to_bgr_c3_kernelPKhiPhiii,"a",@progbits
	.sectionflags	@""
	.align	4
.nv.constant0._Z20lab_to_bgr_c3_kernelPKhiPhiii:
	.zero		932


//--------------------- .nv.constant0._Z20bgr_to_lab_c3_kernelPKhiPhiii --------------------------
	.section	.nv.constant0._Z20bgr_to_lab_c3_kernelPKhiPhiii,"a",@progbits
	.sectionflags	@""
	.align	4
.nv.constant0._Z20bgr_to_lab_c3_kernelPKhiPhiii:
	.zero		932


//--------------------- SYMBOLS --------------------------

	.type		.nv.reservedSmem.offset0,@object
	.size		.nv.reservedSmem.offset0,0x4
